//
// Generated by NVIDIA NVVM Compiler
//
// Compiler Build ID: CL-36424714
// Cuda compilation tools, release 13.0, V13.0.88
// Based on NVVM 20.0.0
//

.version 9.0
.target sm_100
.address_size 64

	// .globl	vol_surface_kernel

.visible .entry vol_surface_kernel(
	.param .u64 .ptr .align 1 vol_surface_kernel_param_0,
	.param .u64 .ptr .align 1 vol_surface_kernel_param_1,
	.param .u64 .ptr .align 1 vol_surface_kernel_param_2,
	.param .u64 .ptr .align 1 vol_surface_kernel_param_3,
	.param .u64 .ptr .align 1 vol_surface_kernel_param_4,
	.param .u64 .ptr .align 1 vol_surface_kernel_param_5,
	.param .u32 vol_surface_kernel_param_6
)
{
	.reg .pred 	%p<17>;
	.reg .b32 	%r<22>;
	.reg .b32 	%f<216>;
	.reg .b64 	%rd<21>;
	.reg .b64 	%fd<2>;

	ld.param.u64 	%rd1, [vol_surface_kernel_param_0];
	ld.param.u64 	%rd2, [vol_surface_kernel_param_1];
	ld.param.u64 	%rd3, [vol_surface_kernel_param_2];
	ld.param.u64 	%rd4, [vol_surface_kernel_param_3];
	ld.param.u64 	%rd5, [vol_surface_kernel_param_4];
	ld.param.u64 	%rd6, [vol_surface_kernel_param_5];
	ld.param.u32 	%r4, [vol_surface_kernel_param_6];
	mov.u32 	%r5, %ctaid.x;
	mov.u32 	%r6, %ntid.x;
	mov.u32 	%r7, %tid.x;
	mad.lo.s32 	%r1, %r5, %r6, %r7;
	setp.ge.s32 	%p1, %r1, %r4;
	@%p1 bra 	$L__BB0_9;
	cvta.to.global.u64 	%rd7, %rd1;
	cvta.to.global.u64 	%rd8, %rd2;
	cvta.to.global.u64 	%rd9, %rd3;
	cvta.to.global.u64 	%rd10, %rd4;
	cvta.to.global.u64 	%rd11, %rd5;
	mul.wide.s32 	%rd12, %r1, 4;
	add.s64 	%rd13, %rd7, %rd12;
	ld.global.f32 	%f1, [%rd13];
	add.s64 	%rd14, %rd8, %rd12;
	ld.global.f32 	%f30, [%rd14];
	add.s64 	%rd15, %rd9, %rd12;
	ld.global.f32 	%f2, [%rd15];
	add.s64 	%rd16, %rd10, %rd12;
	ld.global.f32 	%f3, [%rd16];
	add.s64 	%rd17, %rd11, %rd12;
	ld.global.f32 	%f4, [%rd17];
	div.rn.f32 	%f31, %f1, %f30;
	setp.lt.f32 	%p2, %f31, 0f00800000;
	mul.f32 	%f32, %f31, 0f4B000000;
	selp.f32 	%f33, %f32, %f31, %p2;
	selp.f32 	%f34, 0fC1B80000, 0f00000000, %p2;
	mov.b32 	%r9, %f33;
	add.s32 	%r10, %r9, -1059760811;
	and.b32  	%r11, %r10, -8388608;
	sub.s32 	%r12, %r9, %r11;
	mov.b32 	%f35, %r12;
	cvt.rn.f32.s32 	%f36, %r11;
	fma.rn.f32 	%f37, %f36, 0f34000000, %f34;
	add.f32 	%f38, %f35, 0fBF800000;
	fma.rn.f32 	%f39, %f38, 0fBE055027, 0f3E1039F6;
	fma.rn.f32 	%f40, %f39, %f38, 0fBDF8CDCC;
	fma.rn.f32 	%f41, %f40, %f38, 0f3E0F2955;
	fma.rn.f32 	%f42, %f41, %f38, 0fBE2AD8B9;
	fma.rn.f32 	%f43, %f42, %f38, 0f3E4CED0B;
	fma.rn.f32 	%f44, %f43, %f38, 0fBE7FFF22;
	fma.rn.f32 	%f45, %f44, %f38, 0f3EAAAA78;
	fma.rn.f32 	%f46, %f45, %f38, 0fBF000000;
	mul.f32 	%f47, %f38, %f46;
	fma.rn.f32 	%f48, %f47, %f38, %f38;
	fma.rn.f32 	%f49, %f37, 0f3F317218, %f48;
	setp.gt.u32 	%p3, %r9, 2139095039;
	fma.rn.f32 	%f50, %f33, 0f7F800000, 0f7F800000;
	selp.f32 	%f51, %f50, %f49, %p3;
	setp.eq.f32 	%p4, %f33, 0f00000000;
	selp.f32 	%f5, 0fFF800000, %f51, %p4;
	sqrt.rn.f32 	%f6, %f2;
	neg.f32 	%f52, %f3;
	mul.f32 	%f53, %f2, %f52;
	fma.rn.f32 	%f54, %f53, 0f3BBB989D, 0f3F000000;
	cvt.sat.f32.f32 	%f55, %f54;
	mov.f32 	%f56, 0f4B400001;
	mov.f32 	%f57, 0f437C0000;
	fma.rm.f32 	%f58, %f55, %f57, %f56;
	add.f32 	%f59, %f58, 0fCB40007F;
	neg.f32 	%f60, %f59;
	fma.rn.f32 	%f61, %f53, 0f3FB8AA3B, %f60;
	fma.rn.f32 	%f62, %f53, 0f32A57060, %f61;
	mov.b32 	%r13, %f58;
	shl.b32 	%r14, %r13, 23;
	mov.b32 	%f63, %r14;
	ex2.approx.ftz.f32 	%f64, %f62;
	mul.f32 	%f65, %f64, %f63;
	mul.f32 	%f7, %f30, %f65;
	mul.f32 	%f8, %f1, %f6;
	mov.f32 	%f215, 0f3E4CCCCD;
	mov.b32 	%r21, 0;
$L__BB0_2:
	mul.f32 	%f66, %f215, 0f3F000000;
	fma.rn.f32 	%f67, %f215, %f66, %f3;
	fma.rn.f32 	%f68, %f2, %f67, %f5;
	mul.f32 	%f10, %f215, %f6;
	div.rn.f32 	%f11, %f68, %f10;
	abs.f32 	%f69, %f11;
	setp.gt.f32 	%p5, %f69, 0f41680000;
	mov.f32 	%f70, 0f41680000;
	copysign.f32 	%f71, %f11, %f70;
	selp.f32 	%f72, %f71, %f11, %p5;
	mov.f32 	%f73, 0fBF3504F3;
	mul.rn.f32 	%f12, %f72, %f73;
	neg.f32 	%f74, %f12;
	fma.rn.f32 	%f75, %f72, 0fBF3504F3, %f74;
	fma.rn.f32 	%f13, %f72, 0fB24FE77A, %f75;
	add.rn.f32 	%f14, %f12, %f13;
	abs.f32 	%f76, %f14;
	add.f32 	%f77, %f76, 0fC0800000;
	add.f32 	%f78, %f76, 0f40800000;
	rcp.approx.ftz.f32 	%f79, %f78;
	mul.rn.f32 	%f80, %f77, %f79;
	add.f32 	%f81, %f80, 0f3F800000;
	fma.rn.f32 	%f82, %f81, 0fC0800000, %f76;
	neg.f32 	%f83, %f80;
	fma.rn.f32 	%f84, %f83, %f76, %f82;
	fma.rn.f32 	%f85, %f79, %f84, %f80;
	fma.rn.f32 	%f86, %f85, 0f3A69A091, 0f3BE6E05B;
	fma.rn.f32 	%f87, %f86, %f85, 0fBC81FB4B;
	fma.rn.f32 	%f88, %f87, %f85, 0f3D15373B;
	fma.rn.f32 	%f89, %f88, %f85, 0fBD887C5A;
	fma.rn.f32 	%f90, %f89, %f85, 0f3DC021D5;
	fma.rn.f32 	%f91, %f90, %f85, 0fBDCED424;
	fma.rn.f32 	%f92, %f91, %f85, 0f3D8B74DE;
	fma.rn.f32 	%f93, %f92, %f85, 0f3C7BF170;
	fma.rn.f32 	%f94, %f93, %f85, 0fBE0EF8D4;
	fma.rn.f32 	%f95, %f94, %f85, 0f3F9DD2C9;
	fma.rn.f32 	%f96, %f76, 0f40000000, 0f3F800000;
	rcp.approx.ftz.f32 	%f97, %f96;
	mul.rn.f32 	%f98, %f95, %f97;
	mul.f32 	%f99, %f98, 0fC0000000;
	fma.rn.f32 	%f100, %f76, %f99, %f95;
	sub.f32 	%f101, %f100, %f98;
	fma.rn.f32 	%f102, %f101, %f97, %f98;
	neg.f32 	%f103, %f76;
	mul.f32 	%f104, %f76, %f103;
	mov.f32 	%f105, 0f3FB8AA3B;
	mul.rn.f32 	%f106, %f104, %f105;
	cvt.rzi.f32.f32 	%f107, %f106;
	abs.f32 	%f108, %f107;
	setp.gt.f32 	%p6, %f108, 0f42FC0000;
	mov.f32 	%f109, 0f42FC0000;
	copysign.f32 	%f110, %f107, %f109;
	selp.f32 	%f111, %f110, %f107, %p6;
	fma.rn.f32 	%f112, %f111, 0fBF317218, %f104;
	fma.rn.f32 	%f113, %f111, 0f3102E308, %f112;
	mul.f32 	%f114, %f113, 0f3FB8AA3B;
	add.f32 	%f115, %f111, 0f4B40007F;
	mov.b32 	%r15, %f115;
	shl.b32 	%r16, %r15, 23;
	mov.b32 	%f116, %r16;
	ex2.approx.ftz.f32 	%f117, %f114;
	mul.f32 	%f118, %f117, %f116;
	neg.f32 	%f119, %f104;
	fma.rn.f32 	%f120, %f103, %f76, %f119;
	fma.rn.f32 	%f121, %f118, %f120, %f118;
	mul.f32 	%f122, %f121, %f102;
	setp.gt.f32 	%p7, %f76, 0f4120E148;
	selp.f32 	%f123, 0f00000000, %f122, %p7;
	setp.lt.f32 	%p8, %f14, 0f00000000;
	mov.f32 	%f124, 0f40000000;
	sub.f32 	%f125, %f124, %f123;
	selp.f32 	%f213, %f125, %f123, %p8;
	setp.geu.f32 	%p9, %f72, 0fBF800000;
	@%p9 bra 	$L__BB0_4;
	sub.f32 	%f126, %f12, %f14;
	add.rn.f32 	%f127, %f126, %f13;
	mul.f32 	%f128, %f14, 0fC0000000;
	mul.f32 	%f129, %f128, %f213;
	fma.rn.f32 	%f213, %f129, %f127, %f213;
$L__BB0_4:
	sub.f32 	%f130, %f11, %f10;
	mul.f32 	%f18, %f213, 0f3F000000;
	abs.f32 	%f131, %f130;
	setp.gt.f32 	%p10, %f131, 0f41680000;
	mov.f32 	%f132, 0f41680000;
	copysign.f32 	%f133, %f130, %f132;
	selp.f32 	%f134, %f133, %f130, %p10;
	mov.f32 	%f135, 0fBF3504F3;
	mul.rn.f32 	%f19, %f134, %f135;
	neg.f32 	%f136, %f19;
	fma.rn.f32 	%f137, %f134, 0fBF3504F3, %f136;
	fma.rn.f32 	%f20, %f134, 0fB24FE77A, %f137;
	add.rn.f32 	%f21, %f19, %f20;
	abs.f32 	%f138, %f21;
	add.f32 	%f139, %f138, 0fC0800000;
	add.f32 	%f140, %f138, 0f40800000;
	rcp.approx.ftz.f32 	%f141, %f140;
	mul.rn.f32 	%f142, %f139, %f141;
	add.f32 	%f143, %f142, 0f3F800000;
	fma.rn.f32 	%f144, %f143, 0fC0800000, %f138;
	neg.f32 	%f145, %f142;
	fma.rn.f32 	%f146, %f145, %f138, %f144;
	fma.rn.f32 	%f147, %f141, %f146, %f142;
	fma.rn.f32 	%f148, %f147, 0f3A69A091, 0f3BE6E05B;
	fma.rn.f32 	%f149, %f148, %f147, 0fBC81FB4B;
	fma.rn.f32 	%f150, %f149, %f147, 0f3D15373B;
	fma.rn.f32 	%f151, %f150, %f147, 0fBD887C5A;
	fma.rn.f32 	%f152, %f151, %f147, 0f3DC021D5;
	fma.rn.f32 	%f153, %f152, %f147, 0fBDCED424;
	fma.rn.f32 	%f154, %f153, %f147, 0f3D8B74DE;
	fma.rn.f32 	%f155, %f154, %f147, 0f3C7BF170;
	fma.rn.f32 	%f156, %f155, %f147, 0fBE0EF8D4;
	fma.rn.f32 	%f157, %f156, %f147, 0f3F9DD2C9;
	fma.rn.f32 	%f158, %f138, 0f40000000, 0f3F800000;
	rcp.approx.ftz.f32 	%f159, %f158;
	mul.rn.f32 	%f160, %f157, %f159;
	mul.f32 	%f161, %f160, 0fC0000000;
	fma.rn.f32 	%f162, %f138, %f161, %f157;
	sub.f32 	%f163, %f162, %f160;
	fma.rn.f32 	%f164, %f163, %f159, %f160;
	neg.f32 	%f165, %f138;
	mul.f32 	%f166, %f138, %f165;
	mov.f32 	%f167, 0f3FB8AA3B;
	mul.rn.f32 	%f168, %f166, %f167;
	cvt.rzi.f32.f32 	%f169, %f168;
	abs.f32 	%f170, %f169;
	setp.gt.f32 	%p11, %f170, 0f42FC0000;
	mov.f32 	%f171, 0f42FC0000;
	copysign.f32 	%f172, %f169, %f171;
	selp.f32 	%f173, %f172, %f169, %p11;
	fma.rn.f32 	%f174, %f173, 0fBF317218, %f166;
	fma.rn.f32 	%f175, %f173, 0f3102E308, %f174;
	mul.f32 	%f176, %f175, 0f3FB8AA3B;
	add.f32 	%f177, %f173, 0f4B40007F;
	mov.b32 	%r17, %f177;
	shl.b32 	%r18, %r17, 23;
	mov.b32 	%f178, %r18;
	ex2.approx.ftz.f32 	%f179, %f176;
	mul.f32 	%f180, %f179, %f178;
	neg.f32 	%f181, %f166;
	fma.rn.f32 	%f182, %f165, %f138, %f181;
	fma.rn.f32 	%f183, %f180, %f182, %f180;
	mul.f32 	%f184, %f164, %f183;
	setp.gt.f32 	%p12, %f138, 0f4120E148;
	selp.f32 	%f185, 0f00000000, %f184, %p12;
	setp.lt.f32 	%p13, %f21, 0f00000000;
	mov.f32 	%f186, 0f40000000;
	sub.f32 	%f187, %f186, %f185;
	selp.f32 	%f214, %f187, %f185, %p13;
	setp.geu.f32 	%p14, %f134, 0fBF800000;
	@%p14 bra 	$L__BB0_6;
	sub.f32 	%f188, %f19, %f21;
	add.rn.f32 	%f189, %f188, %f20;
	mul.f32 	%f190, %f21, 0fC0000000;
	mul.f32 	%f191, %f190, %f214;
	fma.rn.f32 	%f214, %f191, %f189, %f214;
$L__BB0_6:
	mul.f32 	%f192, %f214, 0fBF000000;
	mul.f32 	%f193, %f7, %f192;
	fma.rn.f32 	%f194, %f1, %f18, %f193;
	mul.f32 	%f195, %f11, 0fBF000000;
	mul.f32 	%f196, %f11, %f195;
	fma.rn.f32 	%f197, %f196, 0f3BBB989D, 0f3F000000;
	cvt.sat.f32.f32 	%f198, %f197;
	mov.f32 	%f199, 0f4B400001;
	mov.f32 	%f200, 0f437C0000;
	fma.rm.f32 	%f201, %f198, %f200, %f199;
	add.f32 	%f202, %f201, 0fCB40007F;
	neg.f32 	%f203, %f202;
	fma.rn.f32 	%f204, %f196, 0f3FB8AA3B, %f203;
	fma.rn.f32 	%f205, %f196, 0f32A57060, %f204;
	mov.b32 	%r19, %f201;
	shl.b32 	%r20, %r19, 23;
	mov.b32 	%f206, %r20;
	ex2.approx.ftz.f32 	%f207, %f205;
	mul.f32 	%f208, %f207, %f206;
	mul.f32 	%f25, %f208, 0f3ECC422A;
	sub.f32 	%f26, %f194, %f4;
	abs.f32 	%f209, %f26;
	cvt.f64.f32 	%fd1, %f209;
	setp.lt.f64 	%p15, %fd1, 0d3EB0C6F7A0B5ED8D;
	@%p15 bra 	$L__BB0_8;
	mul.f32 	%f210, %f8, %f25;
	div.rn.f32 	%f211, %f26, %f210;
	sub.f32 	%f215, %f215, %f211;
	add.s32 	%r21, %r21, 1;
	setp.ne.s32 	%p16, %r21, 20;
	@%p16 bra 	$L__BB0_2;
$L__BB0_8:
	cvta.to.global.u64 	%rd18, %rd6;
	add.s64 	%rd20, %rd18, %rd12;
	st.global.f32 	[%rd20], %f215;
$L__BB0_9:
	ret;

}


// ===== COMPILED SASS (sm_100) =====

	.target	sm_100

	.elftype	@"ET_EXEC"


//--------------------- .note.nv.tkinfo           --------------------------
	.section	.note.nv.tkinfo,"",@"SHT_NOTE"
	.sectionflags	@"SHF_NOTE_NV_TKINFO"
	.tkinfo
        /*0018*/ 	.word	0x00000002
        /*0030*/ 	.string	""
        /*0030*/ 	.string	"ptxas"
        /*0030*/ 	.string	"Cuda compilation tools, release 13.0, V13.0.88"
        /*0030*/ 	.string	"Build cuda_13.0.r13.0/compiler.36424714_0"
        /*0030*/ 	.string	"-arch sm_100 -m 64 "



//--------------------- .note.nv.cuinfo           --------------------------
	.section	.note.nv.cuinfo,"",@"SHT_NOTE"
	.sectionflags	@"SHF_NOTE_NV_CUINFO"
        /*0018*/ 	.short	0x0002
        /*001a*/ 	.short	0x0064
        /*001c*/ 	.short	0x0082
	.zero		2


//--------------------- .nv.info                  --------------------------
	.section	.nv.info,"",@"SHT_CUDA_INFO"
	.align	4


	//----- nvinfo : EIATTR_REGCOUNT
	.align		4
        /*0000*/ 	.byte	0x04, 0x2f
        /*0002*/ 	.short	(.L_1 - .L_0)
	.align		4
.L_0:
        /*0004*/ 	.word	index@(vol_surface_kernel)
        /*0008*/ 	.word	0x00000020


	//----- nvinfo : EIATTR_FRAME_SIZE
	.align		4
.L_1:
        /*000c*/ 	.byte	0x04, 0x11
        /*000e*/ 	.short	(.L_3 - .L_2)
	.align		4
.L_2:
        /*0010*/ 	.word	index@($__internal_1_$__cuda_sm3x_div_rn_noftz_f32_slowpath)
        /*0014*/ 	.word	0x00000000


	//----- nvinfo : EIATTR_FRAME_SIZE
	.align		4
.L_3:
        /*0018*/ 	.byte	0x04, 0x11
        /*001a*/ 	.short	(.L_5 - .L_4)
	.align		4
.L_4:
        /*001c*/ 	.word	index@($__internal_0_$__cuda_sm20_sqrt_rn_f32_slowpath)
        /*0020*/ 	.word	0x00000000


	//----- nvinfo : EIATTR_FRAME_SIZE
	.align		4
.L_5:
        /*0024*/ 	.byte	0x04, 0x11
        /*0026*/ 	.short	(.L_7 - .L_6)
	.align		4
.L_6:
        /*0028*/ 	.word	index@(vol_surface_kernel)
        /*002c*/ 	.word	0x00000000


	//----- nvinfo : EIATTR_MIN_STACK_SIZE
	.align		4
.L_7:
        /*0030*/ 	.byte	0x04, 0x12
        /*0032*/ 	.short	(.L_9 - .L_8)
	.align		4
.L_8:
        /*0034*/ 	.word	index@(vol_surface_kernel)
        /*0038*/ 	.word	0x00000000
.L_9:


//--------------------- .nv.compat                --------------------------
	.section	.nv.compat,"",@"SHT_CUDA_COMPAT_INFO"
	.align	4
        /*0000*/ 	.byte	0x02, 0x09, 0x00, 0x00, 0x02, 0x02, 0x01, 0x00, 0x02, 0x05, 0x05, 0x00, 0x03, 0x07, 0x01, 0x01
        /*0010*/ 	.byte	0x02, 0x03, 0x00, 0x00, 0x02, 0x06, 0x01, 0x00, 0x04, 0x0b, 0x08, 0x00, 0x01, 0x00, 0x00, 0x00
        /*0020*/ 	.byte	0x00, 0x00, 0x00, 0x00


//--------------------- .nv.info.vol_surface_kernel --------------------------
	.section	.nv.info.vol_surface_kernel,"",@"SHT_CUDA_INFO"
	.sectionflags	@""
	.align	4


	//----- nvinfo : EIATTR_CUDA_API_VERSION
	.align		4
        /*0000*/ 	.byte	0x04, 0x37
        /*0002*/ 	.short	(.L_11 - .L_10)
.L_10:
        /*0004*/ 	.word	0x00000082


	//----- nvinfo : EIATTR_KPARAM_INFO
	.align		4
.L_11:
        /*0008*/ 	.byte	0x04, 0x17
        /*000a*/ 	.short	(.L_13 - .L_12)
.L_12:
        /*000c*/ 	.word	0x00000000
        /*0010*/ 	.short	0x0006
        /*0012*/ 	.short	0x0030
        /*0014*/ 	.byte	0x00, 0xf0, 0x11, 0x00


	//----- nvinfo : EIATTR_KPARAM_INFO
	.align		4
.L_13:
        /*0018*/ 	.byte	0x04, 0x17
        /*001a*/ 	.short	(.L_15 - .L_14)
.L_14:
        /*001c*/ 	.word	0x00000000
        /*0020*/ 	.short	0x0005
        /*0022*/ 	.short	0x0028
        /*0024*/ 	.byte	0x00, 0xf5, 0x21, 0x00


	//----- nvinfo : EIATTR_KPARAM_INFO
	.align		4
.L_15:
        /*0028*/ 	.byte	0x04, 0x17
        /*002a*/ 	.short	(.L_17 - .L_16)
.L_16:
        /*002c*/ 	.word	0x00000000
        /*0030*/ 	.short	0x0004
        /*0032*/ 	.short	0x0020
        /*0034*/ 	.byte	0x00, 0xf5, 0x21, 0x00


	//----- nvinfo : EIATTR_KPARAM_INFO
	.align		4
.L_17:
        /*0038*/ 	.byte	0x04, 0x17
        /*003a*/ 	.short	(.L_19 - .L_18)
.L_18:
        /*003c*/ 	.word	0x00000000
        /*0040*/ 	.short	0x0003
        /*0042*/ 	.short	0x0018
        /*0044*/ 	.byte	0x00, 0xf5, 0x21, 0x00


	//----- nvinfo : EIATTR_KPARAM_INFO
	.align		4
.L_19:
        /*0048*/ 	.byte	0x04, 0x17
        /*004a*/ 	.short	(.L_21 - .L_20)
.L_20:
        /*004c*/ 	.word	0x00000000
        /*0050*/ 	.short	0x0002
        /*0052*/ 	.short	0x0010
        /*0054*/ 	.byte	0x00, 0xf5, 0x21, 0x00


	//----- nvinfo : EIATTR_KPARAM_INFO
	.align		4
.L_21:
        /*0058*/ 	.byte	0x04, 0x17
        /*005a*/ 	.short	(.L_23 - .L_22)
.L_22:
        /*005c*/ 	.word	0x00000000
        /*0060*/ 	.short	0x0001
        /*0062*/ 	.short	0x0008
        /*0064*/ 	.byte	0x00, 0xf5, 0x21, 0x00


	//----- nvinfo : EIATTR_KPARAM_INFO
	.align		4
.L_23:
        /*0068*/ 	.byte	0x04, 0x17
        /*006a*/ 	.short	(.L_25 - .L_24)
.L_24:
        /*006c*/ 	.word	0x00000000
        /*0070*/ 	.short	0x0000
        /*0072*/ 	.short	0x0000
        /*0074*/ 	.byte	0x00, 0xf5, 0x21, 0x00


	//----- nvinfo : EIATTR_SPARSE_MMA_MASK
	.align		4
.L_25:
        /*0078*/ 	.byte	0x03, 0x50
        /*007a*/ 	.short	0x0000


	//----- nvinfo : EIATTR_MAXREG_COUNT
	.align		4
        /*007c*/ 	.byte	0x03, 0x1b
        /*007e*/ 	.short	0x00ff


	//----- nvinfo : EIATTR_MERCURY_ISA_VERSION
	.align		4
        /*0080*/ 	.byte	0x03, 0x5f
        /*0082*/ 	.short	0x0101


	//----- nvinfo : EIATTR_VRC_CTA_INIT_COUNT
	.align		4
        /*0084*/ 	.byte	0x02, 0x4a
	.zero		1
	.zero		1


	//----- nvinfo : EIATTR_EXIT_INSTR_OFFSETS
	.align		4
        /*0088*/ 	.byte	0x04, 0x1c
        /*008a*/ 	.short	(.L_27 - .L_26)


	//   ....[0]....
.L_26:
        /*008c*/ 	.word	0x00000070


	//   ....[1]....
        /*0090*/ 	.word	0x00001160


	//----- nvinfo : EIATTR_CRS_STACK_SIZE
	.align		4
.L_27:
        /*0094*/ 	.byte	0x04, 0x1e
        /*0096*/ 	.short	(.L_29 - .L_28)
.L_28:
        /*0098*/ 	.word	0x00000000


	//----- nvinfo : EIATTR_CBANK_PARAM_SIZE
	.align		4
.L_29:
        /*009c*/ 	.byte	0x03, 0x19
        /*009e*/ 	.short	0x0034


	//----- nvinfo : EIATTR_PARAM_CBANK
	.align		4
        /*00a0*/ 	.byte	0x04, 0x0a
        /*00a2*/ 	.short	(.L_31 - .L_30)
	.align		4
.L_30:
        /*00a4*/ 	.word	index@(.nv.constant0.vol_surface_kernel)
        /*00a8*/ 	.short	0x0380
        /*00aa*/ 	.short	0x0034


	//----- nvinfo : EIATTR_SW_WAR
	.align		4
.L_31:
        /*00ac*/ 	.byte	0x04, 0x36
        /*00ae*/ 	.short	(.L_33 - .L_32)
.L_32:
        /*00b0*/ 	.word	0x00000008
.L_33:


//--------------------- .nv.callgraph             --------------------------
	.section	.nv.callgraph,"",@"SHT_CUDA_CALLGRAPH"
	.align	4
	.sectionentsize	8
	.align		4
        /*0000*/ 	.word	0x00000000
	.align		4
        /*0004*/ 	.word	0xffffffff
	.align		4
        /*0008*/ 	.word	0x00000000
	.align		4
        /*000c*/ 	.word	0xfffffffe
	.align		4
        /*0010*/ 	.word	0x00000000
	.align		4
        /*0014*/ 	.word	0xfffffffd
	.align		4
        /*0018*/ 	.word	0x00000000
	.align		4
        /*001c*/ 	.word	0xfffffffc


//--------------------- .text.vol_surface_kernel  --------------------------
	.section	.text.vol_surface_kernel,"ax",@progbits
	.align	128
        .global         vol_surface_kernel
        .type           vol_surface_kernel,@function
        .size           vol_surface_kernel,(.L_x_26 - vol_surface_kernel)
        .other          vol_surface_kernel,@"STO_CUDA_ENTRY STV_DEFAULT"
vol_surface_kernel:
.text.vol_surface_kernel:
[----:B------:R-:W-:Y:S01]  /*0000*/  LDC R1, c[0x0][0x37c] ;  /* 0x0000df00ff017b82 */ /* 0x000fe20000000800 */
[----:B------:R-:W0:Y:S07]  /*0010*/  S2R R3, SR_TID.X ;  /* 0x0000000000037919 */ /* 0x000e2e0000002100 */
[----:B------:R-:W0:Y:S01]  /*0020*/  S2UR UR4, SR_CTAID.X ;  /* 0x00000000000479c3 */ /* 0x000e220000002500 */
[----:B------:R-:W1:Y:S07]  /*0030*/  LDCU UR5, c[0x0][0x3b0] ;  /* 0x00007600ff0577ac */ /* 0x000e6e0008000800 */
[----:B------:R-:W0:Y:S02]  /*0040*/  LDC R4, c[0x0][0x360] ;  /* 0x0000d800ff047b82 */ /* 0x000e240000000800 */
[----:B0-----:R-:W-:-:S05]  /*0050*/  IMAD R4, R4, UR4, R3 ;  /* 0x0000000404047c24 */ /* 0x001fca000f8e0203 */
[----:B-1----:R-:W-:-:S13]  /*0060*/  ISETP.GE.AND P0, PT, R4, UR5, PT ;  /* 0x0000000504007c0c */ /* 0x002fda000bf06270 */
[----:B------:R-:W-:Y:S05]  /*0070*/  @P0 EXIT ;  /* 0x000000000000094d */ /* 0x000fea0003800000 */
[----:B------:R-:W0:Y:S01]  /*0080*/  LDC.64 R2, c[0x0][0x388] ;  /* 0x0000e200ff027b82 */ /* 0x000e220000000a00 */
[----:B------:R-:W1:Y:S07]  /*0090*/  LDCU.64 UR4, c[0x0][0x358] ;  /* 0x00006b00ff0477ac */ /* 0x000e6e0008000a00 */
[----:B------:R-:W2:Y:S08]  /*00a0*/  LDC.64 R10, c[0x0][0x380] ;  /* 0x0000e000ff0a7b82 */ /* 0x000eb00000000a00 */
[----:B------:R-:W3:Y:S01]  /*00b0*/  LDC.64 R8, c[0x0][0x390] ;  /* 0x0000e400ff087b82 */ /* 0x000ee20000000a00 */
[----:B0-----:R-:W-:-:S07]  /*00c0*/  IMAD.WIDE R2, R4, 0x4, R2 ;  /* 0x0000000404027825 */ /* 0x001fce00078e0202 */
[----:B------:R-:W0:Y:S01]  /*00d0*/  LDC.64 R6, c[0x0][0x3a0] ;  /* 0x0000e800ff067b82 */ /* 0x000e220000000a00 */
[----:B-1----:R-:W4:Y:S01]  /*00e0*/  LDG.E R3, desc[UR4][R2.64] ;  /* 0x0000000402037981 */ /* 0x002f22000c1e1900 */
[----:B--2---:R-:W-:-:S06]  /*00f0*/  IMAD.WIDE R10, R4, 0x4, R10 ;  /* 0x00000004040a7825 */ /* 0x004fcc00078e020a */
[----:B------:R-:W1:Y:S01]  /*0100*/  LDC.64 R12, c[0x0][0x398] ;  /* 0x0000e600ff0c7b82 */ /* 0x000e620000000a00 */
[----:B------:R-:W2:Y:S01]  /*0110*/  LDG.E R0, desc[UR4][R10.64] ;  /* 0x000000040a007981 */ /* 0x000ea2000c1e1900 */
[----:B---3--:R-:W-:-:S06]  /*0120*/  IMAD.WIDE R8, R4, 0x4, R8 ;  /* 0x0000000404087825 */ /* 0x008fcc00078e0208 */
[----:B------:R3:W5:Y:S01]  /*0130*/  LDG.E R8, desc[UR4][R8.64] ;  /* 0x0000000408087981 */ /* 0x000762000c1e1900 */
[----:B0-----:R-:W-:-:S06]  /*0140*/  IMAD.WIDE R6, R4, 0x4, R6 ;  /* 0x0000000404067825 */ /* 0x001fcc00078e0206 */
[----:B------:R3:W5:Y:S01]  /*0150*/  LDG.E R6, desc[UR4][R6.64] ;  /* 0x0000000406067981 */ /* 0x000762000c1e1900 */
[----:B-1----:R-:W-:-:S05]  /*0160*/  IMAD.WIDE R12, R4, 0x4, R12 ;  /* 0x00000004040c7825 */ /* 0x002fca00078e020c */
[----:B------:R3:W5:Y:S01]  /*0170*/  LDG.E R5, desc[UR4][R12.64] ;  /* 0x000000040c057981 */ /* 0x000762000c1e1900 */
[----:B------:R-:W-:Y:S01]  /*0180*/  BSSY.RECONVERGENT B0, `(.L_x_0) ;  /* 0x000000c000007945 */ /* 0x000fe20003800200 */
[----:B----4-:R-:W0:Y:S08]  /*0190*/  MUFU.RCP R2, R3 ;  /* 0x0000000300027308 */ /* 0x010e300000001000 */
[----:B--2---:R-:W1:Y:S01]  /*01a0*/  FCHK P0, R0, R3 ;  /* 0x0000000300007302 */ /* 0x004e620000000000 */
[----:B0-----:R-:W-:-:S04]  /*01b0*/  FFMA R15, -R3, R2, 1 ;  /* 0x3f800000030f7423 */ /* 0x001fc80000000102 */
[----:B------:R-:W-:-:S04]  /*01c0*/  FFMA R15, R2, R15, R2 ;  /* 0x0000000f020f7223 */ /* 0x000fc80000000002 */
[----:B------:R-:W-:-:S04]  /*01d0*/  FFMA R2, R0, R15, RZ ;  /* 0x0000000f00027223 */ /* 0x000fc800000000ff */
[----:B------:R-:W-:-:S04]  /*01e0*/  FFMA R10, -R3, R2, R0 ;  /* 0x00000002030a7223 */ /* 0x000fc80000000100 */
[----:B------:R-:W-:Y:S01]  /*01f0*/  FFMA R2, R15, R10, R2 ;  /* 0x0000000a0f027223 */ /* 0x000fe20000000002 */
[----:B-1-3--:R-:W-:Y:S06]  /*0200*/  @!P0 BRA `(.L_x_1) ;  /* 0x00000000000c8947 */ /* 0x00afec0003800000 */
[----:B------:R-:W-:Y:S02]  /*0210*/  MOV R2, R0 ;  /* 0x0000000000027202 */ /* 0x000fe40000000f00 */
[----:B------:R-:W-:-:S07]  /*0220*/  MOV R14, 0x240 ;  /* 0x00000240000e7802 */ /* 0x000fce0000000f00 */
[----:B-----5:R-:W-:Y:S05]  /*0230*/  CALL.REL.NOINC `($__internal_1_$__cuda_sm3x_div_rn_noftz_f32_slowpath) ;  /* 0x0000001000287944 */ /* 0x020fea0003c00000 */
.L_x_1:
[----:B------:R-:W-:Y:S05]  /*0240*/  BSYNC.RECONVERGENT B0 ;  /* 0x0000000000007941 */ /* 0x000fea0003800200 */
.L_x_0:
[----:B------:R-:W-:Y:S01]  /*0250*/  MOV R12, R2 ;  /* 0x00000002000c7202 */ /* 0x000fe20000000f00 */
[----:B------:R-:W-:Y:S01]  /*0260*/  HFMA2 R10, -RZ, RZ, 1.5048828125, 33.21875 ;  /* 0x3e055027ff0a7431 */ /* 0x000fe200000001ff */
[----:B-----5:R0:W1:Y:S01]  /*0270*/  MUFU.RSQ R11, R8 ;  /* 0x00000008000b7308 */ /* 0x0200620000001400 */
[----:B------:R-:W-:Y:S01]  /*0280*/  MOV R13, 0x7f800000 ;  /* 0x7f800000000d7802 */ /* 0x000fe20000000f00 */
[----:B------:R-:W-:Y:S01]  /*0290*/  BSSY.RECONVERGENT B0, `(.L_x_2) ;  /* 0x0000023000007945 */ /* 0x000fe20003800200 */
[----:B------:R-:W-:-:S13]  /*02a0*/  FSETP.GEU.AND P0, PT, R12, 1.175494350822287508e-38, PT ;  /* 0x008000000c00780b */ /* 0x000fda0003f0e000 */
[----:B------:R-:W-:-:S05]  /*02b0*/  @!P0 FMUL R12, R12, 8388608 ;  /* 0x4b0000000c0c8820 */ /* 0x000fca0000400000 */
[C---:B------:R-:W-:Y:S02]  /*02c0*/  IADD3 R2, PT, PT, R12.reuse, -0x3f2aaaab, RZ ;  /* 0xc0d555550c027810 */ /* 0x040fe40007ffe0ff */
[----:B------:R-:W-:Y:S02]  /*02d0*/  FSETP.NEU.AND P1, PT, R12, RZ, PT ;  /* 0x000000ff0c00720b */ /* 0x000fe40003f2d000 */
[----:B------:R-:W-:-:S04]  /*02e0*/  LOP3.LUT R7, R2, 0xff800000, RZ, 0xc0, !PT ;  /* 0xff80000002077812 */ /* 0x000fc800078ec0ff */
[-C--:B------:R-:W-:Y:S02]  /*02f0*/  IADD3 R2, PT, PT, R12, -R7.reuse, RZ ;  /* 0x800000070c027210 */ /* 0x080fe40007ffe0ff */
[----:B------:R-:W-:-:S03]  /*0300*/  I2FP.F32.S32 R7, R7 ;  /* 0x0000000700077245 */ /* 0x000fc60000201400 */
[----:B------:R-:W-:-:S04]  /*0310*/  FADD R9, R2, -1 ;  /* 0xbf80000002097421 */ /* 0x000fc80000000000 */
[----:B------:R-:W-:-:S04]  /*0320*/  FFMA R2, R9, -R10, 0.14084610342979431152 ;  /* 0x3e1039f609027423 */ /* 0x000fc8000000080a */
[----:B------:R-:W-:-:S04]  /*0330*/  FFMA R2, R9, R2, -0.12148627638816833496 ;  /* 0xbdf8cdcc09027423 */ /* 0x000fc80000000002 */
[----:B------:R-:W-:-:S04]  /*0340*/  FFMA R2, R9, R2, 0.13980610668659210205 ;  /* 0x3e0f295509027423 */ /* 0x000fc80000000002 */
[----:B------:R-:W-:-:S04]  /*0350*/  FFMA R2, R9, R2, -0.16684235632419586182 ;  /* 0xbe2ad8b909027423 */ /* 0x000fc80000000002 */
[----:B------:R-:W-:-:S04]  /*0360*/  FFMA R2, R9, R2, 0.20012299716472625732 ;  /* 0x3e4ced0b09027423 */ /* 0x000fc80000000002 */
[----:B------:R-:W-:-:S04]  /*0370*/  FFMA R2, R9, R2, -0.24999669194221496582 ;  /* 0xbe7fff2209027423 */ /* 0x000fc80000000002 */
[----:B------:R-:W-:-:S04]  /*0380*/  FFMA R2, R9, R2, 0.33333182334899902344 ;  /* 0x3eaaaa7809027423 */ /* 0x000fc80000000002 */
[C---:B------:R-:W-:Y:S01]  /*0390*/  FFMA R10, R9.reuse, R2, -0.5 ;  /* 0xbf000000090a7423 */ /* 0x040fe20000000002 */
[----:B------:R-:W-:Y:S02]  /*03a0*/  FSEL R2, RZ, -23, P0 ;  /* 0xc1b80000ff027808 */ /* 0x000fe40000000000 */
[----:B------:R-:W-:Y:S01]  /*03b0*/  ISETP.GT.U32.AND P0, PT, R12, 0x7f7fffff, PT ;  /* 0x7f7fffff0c00780c */ /* 0x000fe20003f04070 */
[----:B------:R-:W-:Y:S02]  /*03c0*/  FMUL R10, R9, R10 ;  /* 0x0000000a090a7220 */ /* 0x000fe40000400000 */
[----:B------:R-:W-:Y:S02]  /*03d0*/  FFMA R2, R7, 1.1920928955078125e-07, R2 ;  /* 0x3400000007027823 */ /* 0x000fe40000000002 */
[----:B------:R-:W-:Y:S01]  /*03e0*/  FFMA R9, R9, R10, R9 ;  /* 0x0000000a09097223 */ /* 0x000fe20000000009 */
[----:B------:R-:W-:-:S03]  /*03f0*/  IADD3 R10, PT, PT, R8, -0xd000000, RZ ;  /* 0xf3000000080a7810 */ /* 0x000fc60007ffe0ff */
[----:B------:R-:W-:Y:S01]  /*0400*/  FFMA R7, R2, 0.69314718246459960938, R9 ;  /* 0x3f31721802077823 */ /* 0x000fe20000000009 */
[----:B------:R-:W-:-:S03]  /*0410*/  ISETP.GT.U32.AND P2, PT, R10, 0x727fffff, PT ;  /* 0x727fffff0a00780c */ /* 0x000fc60003f44070 */
[----:B------:R-:W-:-:S05]  /*0420*/  @P0 FFMA R7, R12, R13, +INF ;  /* 0x7f8000000c070423 */ /* 0x000fca000000000d */
[----:B------:R-:W-:-:S05]  /*0430*/  FSEL R7, R7, -INF , P1 ;  /* 0xff80000007077808 */ /* 0x000fca0000800000 */
[----:B01----:R-:W-:Y:S05]  /*0440*/  @!P2 BRA `(.L_x_3) ;  /* 0x00000000000ca947 */ /* 0x003fea0003800000 */
[----:B------:R-:W-:-:S07]  /*0450*/  MOV R14, 0x470 ;  /* 0x00000470000e7802 */ /* 0x000fce0000000f00 */
[----:B------:R-:W-:Y:S05]  /*0460*/  CALL.REL.NOINC `($__internal_0_$__cuda_sm20_sqrt_rn_f32_slowpath) ;  /* 0x0000000c00407944 */ /* 0x000fea0003c00000 */
[----:B------:R-:W-:Y:S05]  /*0470*/  BRA `(.L_x_4) ;  /* 0x0000000000107947 */ /* 0x000fea0003800000 */
.L_x_3:
[----:B------:R-:W-:Y:S01]  /*0480*/  FMUL.FTZ R9, R8, R11 ;  /* 0x0000000b08097220 */ /* 0x000fe20000410000 */
[----:B------:R-:W-:-:S03]  /*0490*/  FMUL.FTZ R11, R11, 0.5 ;  /* 0x3f0000000b0b7820 */ /* 0x000fc60000410000 */
[----:B------:R-:W-:-:S04]  /*04a0*/  FFMA R2, -R9, R9, R8 ;  /* 0x0000000909027223 */ /* 0x000fc80000000108 */
[----:B------:R-:W-:-:S07]  /*04b0*/  FFMA R9, R2, R11, R9 ;  /* 0x0000000b02097223 */ /* 0x000fce0000000009 */
.L_x_4:
[----:B------:R-:W-:Y:S05]  /*04c0*/  BSYNC.RECONVERGENT B0 ;  /* 0x0000000000007941 */ /* 0x000fea0003800200 */
.L_x_2:
[----:B------:R-:W-:Y:S02]  /*04d0*/  HFMA2 R11, -RZ, RZ, 0.96630859375, -0.0022525787353515625 ;  /* 0x3bbb989dff0b7431 */ /* 0x000fe400000001ff */
[----:B------:R-:W-:Y:S01]  /*04e0*/  FMUL R2, R8, -R5 ;  /* 0x8000000508027220 */ /* 0x000fe20000400000 */
[----:B------:R-:W-:Y:S01]  /*04f0*/  MOV R13, 0x437c0000 ;  /* 0x437c0000000d7802 */ /* 0x000fe20000000f00 */
[----:B------:R-:W-:Y:S01]  /*0500*/  HFMA2 R12, -RZ, RZ, 1.57421875, -19.203125 ;  /* 0x3e4ccccdff0c7431 */ /* 0x000fe200000001ff */
[----:B------:R-:W-:Y:S01]  /*0510*/  BSSY.RECONVERGENT B0, `(.L_x_5) ;  /* 0x00000c1000007945 */ /* 0x000fe20003800200 */
[----:B------:R-:W-:-:S04]  /*0520*/  FFMA.SAT R10, R2, R11, 0.5 ;  /* 0x3f000000020a7423 */ /* 0x000fc8000000200b */
[----:B------:R-:W-:Y:S01]  /*0530*/  FFMA.RM R10, R10, R13, 12582913 ;  /* 0x4b4000010a0a7423 */ /* 0x000fe2000000400d */
[----:B------:R-:W-:-:S03]  /*0540*/  MOV R13, RZ ;  /* 0x000000ff000d7202 */ /* 0x000fc60000000f00 */
[C---:B------:R-:W-:Y:S01]  /*0550*/  FADD R11, R10.reuse, -12583039 ;  /* 0xcb40007f0a0b7421 */ /* 0x040fe20000000000 */
[----:B------:R-:W-:-:S03]  /*0560*/  SHF.L.U32 R10, R10, 0x17, RZ ;  /* 0x000000170a0a7819 */ /* 0x000fc600000006ff */
[----:B------:R-:W-:-:S04]  /*0570*/  FFMA R11, R2, 1.4426950216293334961, -R11 ;  /* 0x3fb8aa3b020b7823 */ /* 0x000fc8000000080b */
[----:B------:R-:W-:-:S04]  /*0580*/  FFMA R2, R2, 1.925963033500011079e-08, R11 ;  /* 0x32a5706002027823 */ /* 0x000fc8000000000b */
[----:B------:R-:W0:Y:S02]  /*0590*/  MUFU.EX2 R11, R2 ;  /* 0x00000002000b7308 */ /* 0x000e240000000800 */
[----:B0-----:R-:W-:Y:S01]  /*05a0*/  FMUL R14, R10, R11 ;  /* 0x0000000b0a0e7220 */ /* 0x001fe20000400000 */
[----:B------:R-:W-:-:S03]  /*05b0*/  FMUL R10, R0, R9 ;  /* 0x00000009000a7220 */ /* 0x000fc60000400000 */
[----:B------:R-:W-:-:S07]  /*05c0*/  FMUL R11, R3, R14 ;  /* 0x0000000e030b7220 */ /* 0x000fce0000400000 */
.L_x_11:
[C---:B------:R-:W-:Y:S01]  /*05d0*/  FMUL R21, R12.reuse, R9 ;  /* 0x000000090c157220 */ /* 0x040fe20000400000 */
[C---:B------:R-:W-:Y:S01]  /*05e0*/  FMUL R2, R12.reuse, 0.5 ;  /* 0x3f0000000c027820 */ /* 0x040fe20000400000 */
[----:B------:R-:W-:Y:S02]  /*05f0*/  BSSY.RECONVERGENT B1, `(.L_x_6) ;  /* 0x000000f000017945 */ /* 0x000fe40003800200 */
[----:B------:R-:W0:Y:S01]  /*0600*/  MUFU.RCP R14, R21 ;  /* 0x00000015000e7308 */ /* 0x000e220000001000 */
[----:B------:R-:W-:-:S04]  /*0610*/  FFMA R2, R12, R2, R5 ;  /* 0x000000020c027223 */ /* 0x000fc80000000005 */
[----:B------:R-:W-:-:S04]  /*0620*/  FFMA R2, R8, R2, R7 ;  /* 0x0000000208027223 */ /* 0x000fc80000000007 */
[----:B------:R-:W1:Y:S01]  /*0630*/  FCHK P0, R2, R21 ;  /* 0x0000001502007302 */ /* 0x000e620000000000 */
[----:B0-----:R-:W-:-:S04]  /*0640*/  FFMA R3, -R21, R14, 1 ;  /* 0x3f80000015037423 */ /* 0x001fc8000000010e */
[----:B------:R-:W-:-:S04]  /*0650*/  FFMA R3, R14, R3, R14 ;  /* 0x000000030e037223 */ /* 0x000fc8000000000e */
[----:B------:R-:W-:-:S04]  /*0660*/  FFMA R14, R2, R3, RZ ;  /* 0x00000003020e7223 */ /* 0x000fc800000000ff */
[----:B------:R-:W-:-:S04]  /*0670*/  FFMA R15, -R21, R14, R2 ;  /* 0x0000000e150f7223 */ /* 0x000fc80000000102 */
[----:B------:R-:W-:Y:S01]  /*0680*/  FFMA R3, R3, R15, R14 ;  /* 0x0000000f03037223 */ /* 0x000fe2000000000e */
[----:B-1----:R-:W-:Y:S06]  /*0690*/  @!P0 BRA `(.L_x_7) ;  /* 0x0000000000108947 */ /* 0x002fec0003800000 */
[----:B------:R-:W-:Y:S02]  /*06a0*/  MOV R3, R21 ;  /* 0x0000001500037202 */ /* 0x000fe40000000f00 */
[----:B------:R-:W-:-:S07]  /*06b0*/  MOV R14, 0x6d0 ;  /* 0x000006d0000e7802 */ /* 0x000fce0000000f00 */
[----:B------:R-:W-:Y:S05]  /*06c0*/  CALL.REL.NOINC `($__internal_1_$__cuda_sm3x_div_rn_noftz_f32_slowpath) ;  /* 0x0000000c00047944 */ /* 0x000fea0003c00000 */
[----:B------:R-:W-:-:S07]  /*06d0*/  MOV R3, R2 ;  /* 0x0000000200037202 */ /* 0x000fce0000000f00 */
.L_x_7:
[----:B------:R-:W-:Y:S05]  /*06e0*/  BSYNC.RECONVERGENT B1 ;  /* 0x0000000000017941 */ /* 0x000fea0003800200 */
.L_x_6:
[----:B------:R-:W-:Y:S01]  /*06f0*/  HFMA2 R18, -RZ, RZ, 2.703125, 0 ;  /* 0x41680000ff127431 */ /* 0x000fe200000001ff */
[----:B------:R-:W-:Y:S01]  /*0700*/  FSETP.GT.AND P0, PT, |R3|, 14.5, PT ;  /* 0x416800000300780b */ /* 0x000fe20003f04200 */
[--C-:B------:R-:W-:Y:S01]  /*0710*/  FADD R21, -R21, R3.reuse ;  /* 0x0000000315157221 */ /* 0x100fe20000000100 */
[----:B------:R-:W-:Y:S01]  /*0720*/  UMOV UR6, 0xa0b5ed8d ;  /* 0xa0b5ed8d00067882 */ /* 0x000fe20000000000 */
[----:B------:R-:W-:Y:S01]  /*0730*/  UMOV UR7, 0x3eb0c6f7 ;  /* 0x3eb0c6f700077882 */ /* 0x000fe20000000000 */
[C---:B------:R-:W-:Y:S02]  /*0740*/  LOP3.LUT R22, R18.reuse, 0x80000000, R3, 0xb8, !PT ;  /* 0x8000000012167812 */ /* 0x040fe400078eb803 */
[----:B------:R-:W-:Y:S02]  /*0750*/  LOP3.LUT R24, R18, 0x80000000, R21, 0xb8, !PT ;  /* 0x8000000012187812 */ /* 0x000fe400078eb815 */
[----:B------:R-:W-:Y:S02]  /*0760*/  FSEL R22, R22, R3, P0 ;  /* 0x0000000316167208 */ /* 0x000fe40000000000 */
[----:B------:R-:W-:-:S02]  /*0770*/  FSETP.GT.AND P0, PT, |R21|, 14.5, PT ;  /* 0x416800001500780b */ /* 0x000fc40003f04200 */
[----:B------:R-:W-:Y:S01]  /*0780*/  MOV R18, 0x42fc0000 ;  /* 0x42fc000000127802 */ /* 0x000fe20000000f00 */
[----:B------:R-:W-:Y:S01]  /*0790*/  FMUL R15, R22, -0.70710676908493041992 ;  /* 0xbf3504f3160f7820 */ /* 0x000fe20000400000 */
[----:B------:R-:W-:-:S03]  /*07a0*/  FSEL R24, R24, R21, P0 ;  /* 0x0000001518187208 */ /* 0x000fc60000000000 */
[----:B------:R-:W-:Y:S01]  /*07b0*/  FFMA R17, R22, -0.70710676908493041992, -R15 ;  /* 0xbf3504f316117823 */ /* 0x000fe2000000080f */
[----:B------:R-:W-:-:S03]  /*07c0*/  FSETP.GEU.AND P1, PT, R24, -1, PT ;  /* 0xbf8000001800780b */ /* 0x000fc60003f2e000 */
[----:B------:R-:W-:-:S04]  /*07d0*/  FFMA R16, R22, -1.2101617485882343317e-08, R17 ;  /* 0xb24fe77a16107823 */ /* 0x000fc80000000011 */
[----:B------:R-:W-:-:S04]  /*07e0*/  FADD R2, R15, R16 ;  /* 0x000000100f027221 */ /* 0x000fc80000000000 */
[C---:B------:R-:W-:Y:S01]  /*07f0*/  FADD R17, |R2|.reuse, 4 ;  /* 0x4080000002117421 */ /* 0x040fe20000000200 */
[C---:B------:R-:W-:Y:S01]  /*0800*/  FADD R14, |R2|.reuse, -4 ;  /* 0xc0800000020e7421 */ /* 0x040fe20000000200 */
[----:B------:R-:W-:-:S04]  /*0810*/  FSETP.GEU.AND P4, PT, R2, RZ, PT ;  /* 0x000000ff0200720b */ /* 0x000fc80003f8e000 */
[----:B------:R-:W0:Y:S02]  /*0820*/  MUFU.RCP R17, R17 ;  /* 0x0000001100117308 */ /* 0x000e240000001000 */
[----:B0-----:R-:W-:Y:S01]  /*0830*/  FMUL R20, R14, R17 ;  /* 0x000000110e147220 */ /* 0x001fe20000400000 */
[----:B------:R-:W-:-:S03]  /*0840*/  MOV R14, 0x3a69a091 ;  /* 0x3a69a091000e7802 */ /* 0x000fc60000000f00 */
[----:B------:R-:W-:-:S04]  /*0850*/  FADD R19, R20, 1 ;  /* 0x3f80000014137421 */ /* 0x000fc80000000000 */
[----:B------:R-:W-:-:S04]  /*0860*/  FFMA R19, R19, -4, |R2| ;  /* 0xc080000013137823 */ /* 0x000fc80000000402 */
[----:B------:R-:W-:-:S04]  /*0870*/  FFMA R19, |R2|, -R20, R19 ;  /* 0x8000001402137223 */ /* 0x000fc80000000213 */
[----:B------:R-:W-:Y:S01]  /*0880*/  FFMA R25, R17, R19, R20 ;  /* 0x0000001311197223 */ /* 0x000fe20000000014 */
[----:B------:R-:W-:Y:S02]  /*0890*/  HFMA2 R17, -RZ, RZ, 2, 0 ;  /* 0x40000000ff117431 */ /* 0x000fe400000001ff */
[----:B------:R-:W-:Y:S01]  /*08a0*/  FMUL R19, R2, -R2 ;  /* 0x8000000202137220 */ /* 0x000fe20000400000 */
[----:B------:R-:W-:-:S03]  /*08b0*/  FFMA R20, R25, R14, 0.0070457882247865200043 ;  /* 0x3be6e05b19147423 */ /* 0x000fc6000000000e */
[----:B------:R-:W-:Y:S01]  /*08c0*/  FMUL R27, R19, 1.4426950216293334961 ;  /* 0x3fb8aa3b131b7820 */ /* 0x000fe20000400000 */
[----:B------:R-:W-:Y:S01]  /*08d0*/  FFMA R20, R25, R20, -0.015866896137595176697 ;  /* 0xbc81fb4b19147423 */ /* 0x000fe20000000014 */
[----:B------:R-:W-:-:S03]  /*08e0*/  FFMA R23, |R2|, R17, 1 ;  /* 0x3f80000002177423 */ /* 0x000fc60000000211 */
[C---:B------:R-:W-:Y:S01]  /*08f0*/  FFMA R20, R25.reuse, R20, 0.036429625004529953003 ;  /* 0x3d15373b19147423 */ /* 0x040fe20000000014 */
[----:B------:R-:W0:Y:S03]  /*0900*/  FRND.TRUNC R27, R27 ;  /* 0x0000001b001b7307 */ /* 0x000e26000020d000 */
[----:B------:R-:W-:-:S04]  /*0910*/  FFMA R20, R25, R20, -0.066643431782722473145 ;  /* 0xbd887c5a19147423 */ /* 0x000fc80000000014 */
[C---:B------:R-:W-:Y:S01]  /*0920*/  FFMA R20, R25.reuse, R20, 0.093814529478549957275 ;  /* 0x3dc021d519147423 */ /* 0x040fe20000000014 */
[----:B------:R-:W1:Y:S03]  /*0930*/  MUFU.RCP R23, R23 ;  /* 0x0000001700177308 */ /* 0x000e660000001000 */
[----:B------:R-:W-:-:S04]  /*0940*/  FFMA R20, R25, R20, -0.10099056363105773926 ;  /* 0xbdced42419147423 */ /* 0x000fc80000000014 */
[----:B------:R-:W-:Y:S01]  /*0950*/  FFMA R20, R25, R20, 0.06809400022029876709 ;  /* 0x3d8b74de19147423 */ /* 0x000fe20000000014 */
[----:B0-----:R-:W-:-:S03]  /*0960*/  FSETP.GT.AND P0, PT, |R27|, 126, PT ;  /* 0x42fc00001b00780b */ /* 0x001fc60003f04200 */
[----:B------:R-:W-:-:S04]  /*0970*/  FFMA R20, R25, R20, 0.015377387404441833496 ;  /* 0x3c7bf17019147423 */ /* 0x000fc80000000014 */
[----:B------:R-:W-:-:S04]  /*0980*/  FFMA R20, R25, R20, -0.1396210789680480957 ;  /* 0xbe0ef8d419147423 */ /* 0x000fc80000000014 */
[----:B------:R-:W-:Y:S01]  /*0990*/  FFMA R25, R25, R20, 1.232995152473449707 ;  /* 0x3f9dd2c919197423 */ /* 0x000fe20000000014 */
[----:B------:R-:W-:-:S03]  /*09a0*/  LOP3.LUT R20, R18, 0x80000000, R27, 0xb8, !PT ;  /* 0x8000000012147812 */ /* 0x000fc600078eb81b */
[----:B-1----:R-:W-:Y:S01]  /*09b0*/  FMUL R26, R25, R23 ;  /* 0x00000017191a7220 */ /* 0x002fe20000400000 */
[----:B------:R-:W-:Y:S02]  /*09c0*/  FSEL R20, R20, R27, P0 ;  /* 0x0000001b14147208 */ /* 0x000fe40000000000 */
[----:B------:R-:W-:Y:S01]  /*09d0*/  FSETP.GEU.AND P0, PT, R22, -1, PT ;  /* 0xbf8000001600780b */ /* 0x000fe20003f0e000 */
[----:B------:R-:W-:-:S04]  /*09e0*/  FMUL R21, R26, -2 ;  /* 0xc00000001a157820 */ /* 0x000fc80000400000 */
[----:B------:R-:W-:Y:S01]  /*09f0*/  FFMA R21, |R2|, R21, R25 ;  /* 0x0000001502157223 */ /* 0x000fe20000000219 */
[--C-:B------:R-:W-:Y:S01]  /*0a00*/  FFMA R25, R20, -0.69314718246459960938, R19.reuse ;  /* 0xbf31721814197823 */ /* 0x100fe20000000013 */
[----:B------:R-:W-:Y:S02]  /*0a10*/  FFMA R19, -|R2|, |R2|, -R19 ;  /* 0x4000000202137223 */ /* 0x000fe40000000b13 */
[----:B------:R-:W-:Y:S01]  /*0a20*/  FADD R21, -R26, R21 ;  /* 0x000000151a157221 */ /* 0x000fe20000000100 */
[C---:B------:R-:W-:Y:S01]  /*0a30*/  FFMA R25, R20.reuse, 1.9046542121259335545e-09, R25 ;  /* 0x3102e30814197823 */ /* 0x040fe20000000019 */
[----:B------:R-:W-:Y:S02]  /*0a40*/  FADD R20, R20, 12583039 ;  /* 0x4b40007f14147421 */ /* 0x000fe40000000000 */
[----:B------:R-:W-:Y:S01]  /*0a50*/  FFMA R23, R23, R21, R26 ;  /* 0x0000001517177223 */ /* 0x000fe2000000001a */
[----:B------:R-:W-:Y:S01]  /*0a60*/  FMUL R21, R24, -0.70710676908493041992 ;  /* 0xbf3504f318157820 */ /* 0x000fe20000400000 */
[----:B------:R-:W-:Y:S01]  /*0a70*/  FMUL R27, R25, 1.4426950216293334961 ;  /* 0x3fb8aa3b191b7820 */ /* 0x000fe20000400000 */
[----:B------:R-:W-:Y:S01]  /*0a80*/  SHF.L.U32 R20, R20, 0x17, RZ ;  /* 0x0000001714147819 */ /* 0x000fe200000006ff */
[----:B------:R-:W-:Y:S01]  /*0a90*/  @!P0 FADD R15, R15, -R2 ;  /* 0x800000020f0f8221 */ /* 0x000fe20000000000 */
[----:B------:R-:W-:-:S03]  /*0aa0*/  FFMA R29, R24, -0.70710676908493041992, -R21 ;  /* 0xbf3504f3181d7823 */ /* 0x000fc60000000815 */
[----:B------:R-:W0:Y:S01]  /*0ab0*/  MUFU.EX2 R27, R27 ;  /* 0x0000001b001b7308 */ /* 0x000e220000000800 */
[----:B------:R-:W-:Y:S01]  /*0ac0*/  FFMA R22, R24, -1.2101617485882343317e-08, R29 ;  /* 0xb24fe77a18167823 */ /* 0x000fe2000000001d */
[----:B------:R-:W-:Y:S01]  /*0ad0*/  @!P0 FADD R16, R16, R15 ;  /* 0x0000000f10108221 */ /* 0x000fe20000000000 */
[----:B------:R-:W-:Y:S02]  /*0ae0*/  HFMA2 R15, -RZ, RZ, 0.96630859375, -0.0022525787353515625 ;  /* 0x3bbb989dff0f7431 */ /* 0x000fe400000001ff */
[----:B------:R-:W-:-:S04]  /*0af0*/  FADD R24, R21, R22 ;  /* 0x0000001615187221 */ /* 0x000fc80000000000 */
[C---:B------:R-:W-:Y:S01]  /*0b00*/  FADD R25, |R24|.reuse, 4 ;  /* 0x4080000018197421 */ /* 0x040fe20000000200 */
[C---:B------:R-:W-:Y:S01]  /*0b10*/  FADD R26, |R24|.reuse, -4 ;  /* 0xc0800000181a7421 */ /* 0x040fe20000000200 */
[C---:B------:R-:W-:Y:S01]  /*0b20*/  FSETP.GEU.AND P5, PT, R24.reuse, RZ, PT ;  /* 0x000000ff1800720b */ /* 0x040fe20003fae000 */
[----:B------:R-:W-:Y:S01]  /*0b30*/  @!P1 FADD R21, R21, -R24 ;  /* 0x8000001815159221 */ /* 0x000fe20000000000 */
[----:B------:R-:W-:Y:S02]  /*0b40*/  FSETP.GT.AND P3, PT, |R24|, 10.05500030517578125, PT ;  /* 0x4120e1481800780b */ /* 0x000fe40003f64200 */
[----:B------:R-:W1:Y:S01]  /*0b50*/  MUFU.RCP R25, R25 ;  /* 0x0000001900197308 */ /* 0x000e620000001000 */
[----:B------:R-:W-:Y:S01]  /*0b60*/  @!P1 FADD R21, R22, R21 ;  /* 0x0000001516159221 */ /* 0x000fe20000000000 */
[----:B0-----:R-:W-:Y:S01]  /*0b70*/  FMUL R20, R20, R27 ;  /* 0x0000001b14147220 */ /* 0x001fe20000400000 */
[----:B------:R-:W-:-:S03]  /*0b80*/  FFMA R27, |R24|, R17, 1 ;  /* 0x3f800000181b7423 */ /* 0x000fc60000000211 */
[----:B------:R-:W-:-:S04]  /*0b90*/  FFMA R20, R20, R19, R20 ;  /* 0x0000001314147223 */ /* 0x000fc80000000014 */
[----:B------:R-:W-:Y:S01]  /*0ba0*/  FMUL R20, R23, R20 ;  /* 0x0000001417147220 */ /* 0x000fe20000400000 */
[----:B-1----:R-:W-:-:S04]  /*0bb0*/  FMUL R26, R26, R25 ;  /* 0x000000191a1a7220 */ /* 0x002fc80000400000 */
[----:B------:R-:W-:-:S04]  /*0bc0*/  FADD R19, R26, 1 ;  /* 0x3f8000001a137421 */ /* 0x000fc80000000000 */
[----:B------:R-:W-:-:S04]  /*0bd0*/  FFMA R19, R19, -4, |R24| ;  /* 0xc080000013137823 */ /* 0x000fc80000000418 */
[----:B------:R-:W-:-:S04]  /*0be0*/  FFMA R19, |R24|, -R26, R19 ;  /* 0x8000001a18137223 */ /* 0x000fc80000000213 */
[----:B------:R-:W-:Y:S01]  /*0bf0*/  FFMA R25, R25, R19, R26 ;  /* 0x0000001319197223 */ /* 0x000fe2000000001a */
[----:B------:R-:W-:-:S03]  /*0c00*/  FMUL R19, R24, -R24 ;  /* 0x8000001818137220 */ /* 0x000fc60000400000 */
[----:B------:R-:W-:-:S04]  /*0c10*/  FFMA R14, R25, R14, 0.0070457882247865200043 ;  /* 0x3be6e05b190e7423 */ /* 0x000fc8000000000e */
[----:B------:R-:W-:-:S04]  /*0c20*/  FFMA R14, R25, R14, -0.015866896137595176697 ;  /* 0xbc81fb4b190e7423 */ /* 0x000fc8000000000e */
[----:B------:R-:W-:-:S04]  /*0c30*/  FFMA R14, R25, R14, 0.036429625004529953003 ;  /* 0x3d15373b190e7423 */ /* 0x000fc8000000000e */
[----:B------:R-:W-:-:S04]  /*0c40*/  FFMA R14, R25, R14, -0.066643431782722473145 ;  /* 0xbd887c5a190e7423 */ /* 0x000fc8000000000e */
[----:B------:R-:W-:-:S04]  /*0c50*/  FFMA R14, R25, R14, 0.093814529478549957275 ;  /* 0x3dc021d5190e7423 */ /* 0x000fc8000000000e */
[C---:B------:R-:W-:Y:S02]  /*0c60*/  FFMA R26, R25.reuse, R14, -0.10099056363105773926 ;  /* 0xbdced424191a7423 */ /* 0x040fe4000000000e */
[----:B------:R-:W0:Y:S02]  /*0c70*/  MUFU.RCP R14, R27 ;  /* 0x0000001b000e7308 */ /* 0x000e240000001000 */
[----:B------:R-:W-:-:S04]  /*0c80*/  FFMA R26, R25, R26, 0.06809400022029876709 ;  /* 0x3d8b74de191a7423 */ /* 0x000fc8000000001a */
[----:B------:R-:W-:-:S04]  /*0c90*/  FFMA R26, R25, R26, 0.015377387404441833496 ;  /* 0x3c7bf170191a7423 */ /* 0x000fc8000000001a */
[----:B------:R-:W-:-:S04]  /*0ca0*/  FFMA R26, R25, R26, -0.1396210789680480957 ;  /* 0xbe0ef8d4191a7423 */ /* 0x000fc8000000001a */
[----:B------:R-:W-:-:S04]  /*0cb0*/  FFMA R25, R25, R26, 1.232995152473449707 ;  /* 0x3f9dd2c919197423 */ /* 0x000fc8000000001a */
[----:B0-----:R-:W-:-:S04]  /*0cc0*/  FMUL R17, R25, R14 ;  /* 0x0000000e19117220 */ /* 0x001fc80000400000 */
[----:B------:R-:W-:-:S04]  /*0cd0*/  FMUL R26, R17, -2 ;  /* 0xc0000000111a7820 */ /* 0x000fc80000400000 */
[----:B------:R-:W-:Y:S01]  /*0ce0*/  FFMA R26, |R24|, R26, R25 ;  /* 0x0000001a181a7223 */ /* 0x000fe20000000219 */
[----:B------:R-:W-:-:S03]  /*0cf0*/  FMUL R25, R19, 1.4426950216293334961 ;  /* 0x3fb8aa3b13197820 */ /* 0x000fc60000400000 */
[----:B------:R-:W-:-:S03]  /*0d00*/  FADD R26, -R17, R26 ;  /* 0x0000001a111a7221 */ /* 0x000fc60000000100 */
[----:B------:R-:W0:Y:S01]  /*0d10*/  FRND.TRUNC R25, R25 ;  /* 0x0000001900197307 */ /* 0x000e22000020d000 */
[----:B------:R-:W-:Y:S01]  /*0d20*/  FFMA R26, R14, R26, R17 ;  /* 0x0000001a0e1a7223 */ /* 0x000fe20000000011 */
[----:B0-----:R-:W-:Y:S02]  /*0d30*/  LOP3.LUT R18, R18, 0x80000000, R25, 0xb8, !PT ;  /* 0x8000000012127812 */ /* 0x001fe400078eb819 */
[----:B------:R-:W-:-:S04]  /*0d40*/  FSETP.GT.AND P2, PT, |R25|, 126, PT ;  /* 0x42fc00001900780b */ /* 0x000fc80003f44200 */
[----:B------:R-:W-:Y:S02]  /*0d50*/  FSEL R18, R18, R25, P2 ;  /* 0x0000001912127208 */ /* 0x000fe40001000000 */
[C---:B------:R-:W-:Y:S01]  /*0d60*/  FSETP.GT.AND P2, PT, |R2|.reuse, 10.05500030517578125, PT ;  /* 0x4120e1480200780b */ /* 0x040fe20003f44200 */
[----:B------:R-:W-:Y:S02]  /*0d70*/  @!P0 FMUL R2, R2, -2 ;  /* 0xc000000002028820 */ /* 0x000fe40000400000 */
[--C-:B------:R-:W-:Y:S01]  /*0d80*/  FFMA R27, R18, -0.69314718246459960938, R19.reuse ;  /* 0xbf317218121b7823 */ /* 0x100fe20000000013 */
[----:B------:R-:W-:Y:S01]  /*0d90*/  FFMA R19, -|R24|, |R24|, -R19 ;  /* 0x4000001818137223 */ /* 0x000fe20000000b13 */
[----:B------:R-:W-:Y:S02]  /*0da0*/  FSEL R17, R20, RZ, !P2 ;  /* 0x000000ff14117208 */ /* 0x000fe40005000000 */
[C---:B------:R-:W-:Y:S01]  /*0db0*/  FFMA R27, R18.reuse, 1.9046542121259335545e-09, R27 ;  /* 0x3102e308121b7823 */ /* 0x040fe2000000001b */
[----:B------:R-:W-:-:S02]  /*0dc0*/  FADD R18, R18, 12583039 ;  /* 0x4b40007f12127421 */ /* 0x000fc40000000000 */
[----:B------:R-:W-:Y:S01]  /*0dd0*/  @!P4 FADD R17, -R17, 2 ;  /* 0x400000001111c421 */ /* 0x000fe20000000100 */
[----:B------:R-:W-:Y:S02]  /*0de0*/  FMUL R27, R27, 1.4426950216293334961 ;  /* 0x3fb8aa3b1b1b7820 */ /* 0x000fe40000400000 */
[----:B------:R-:W-:Y:S01]  /*0df0*/  SHF.L.U32 R18, R18, 0x17, RZ ;  /* 0x0000001712127819 */ /* 0x000fe200000006ff */
[----:B------:R-:W-:-:S03]  /*0e00*/  @!P0 FMUL R2, R17, R2 ;  /* 0x0000000211028220 */ /* 0x000fc60000400000 */
[----:B------:R-:W0:Y:S01]  /*0e10*/  MUFU.EX2 R27, R27 ;  /* 0x0000001b001b7308 */ /* 0x000e220000000800 */
[----:B------:R-:W-:-:S04]  /*0e20*/  @!P0 FFMA R17, R16, R2, R17 ;  /* 0x0000000210118223 */ /* 0x000fc80000000011 */
[----:B------:R-:W-:Y:S01]  /*0e30*/  FMUL R17, R17, 0.5 ;  /* 0x3f00000011117820 */ /* 0x000fe20000400000 */
[----:B0-----:R-:W-:-:S04]  /*0e40*/  FMUL R18, R18, R27 ;  /* 0x0000001b12127220 */ /* 0x001fc80000400000 */
[----:B------:R-:W-:Y:S01]  /*0e50*/  FFMA R19, R18, R19, R18 ;  /* 0x0000001312137223 */ /* 0x000fe20000000012 */
[----:B------:R-:W-:-:S03]  /*0e60*/  FMUL R18, R3, -0.5 ;  /* 0xbf00000003127820 */ /* 0x000fc60000400000 */
[----:B------:R-:W-:Y:S01]  /*0e70*/  FMUL R19, R26, R19 ;  /* 0x000000131a137220 */ /* 0x000fe20000400000 */
[----:B------:R-:W-:-:S04]  /*0e80*/  FMUL R18, R18, R3 ;  /* 0x0000000312127220 */ /* 0x000fc80000400000 */
[----:B------:R-:W-:Y:S01]  /*0e90*/  FSEL R14, R19, RZ, !P3 ;  /* 0x000000ff130e7208 */ /* 0x000fe20005800000 */
[----:B------:R-:W-:Y:S01]  /*0ea0*/  @!P1 FMUL R19, R24, -2 ;  /* 0xc000000018139820 */ /* 0x000fe20000400000 */
[----:B------:R-:W-:-:S03]  /*0eb0*/  FFMA.SAT R2, R18, R15, 0.5 ;  /* 0x3f00000012027423 */ /* 0x000fc6000000200f */
[----:B------:R-:W-:-:S04]  /*0ec0*/  @!P5 FADD R14, -R14, 2 ;  /* 0x400000000e0ed421 */ /* 0x000fc80000000100 */
[----:B------:R-:W-:-:S04]  /*0ed0*/  @!P1 FMUL R19, R14, R19 ;  /* 0x000000130e139220 */ /* 0x000fc80000400000 */
[----:B------:R-:W-:Y:S01]  /*0ee0*/  @!P1 FFMA R14, R21, R19, R14 ;  /* 0x00000013150e9223 */ /* 0x000fe2000000000e */
[----:B------:R-:W-:-:S03]  /*0ef0*/  MOV R19, 0x437c0000 ;  /* 0x437c000000137802 */ /* 0x000fc60000000f00 */
[----:B------:R-:W-:Y:S02]  /*0f00*/  FMUL R14, R14, -0.5 ;  /* 0xbf0000000e0e7820 */ /* 0x000fe40000400000 */
[----:B------:R-:W-:Y:S02]  /*0f10*/  FFMA.RM R16, R2, R19, 12582913 ;  /* 0x4b40000102107423 */ /* 0x000fe40000004013 */
[----:B------:R-:W-:Y:S02]  /*0f20*/  FMUL R3, R11, R14 ;  /* 0x0000000e0b037220 */ /* 0x000fe40000400000 */
[C---:B------:R-:W-:Y:S01]  /*0f30*/  FADD R15, R16.reuse, -12583039 ;  /* 0xcb40007f100f7421 */ /* 0x040fe20000000000 */
[----:B------:R-:W-:Y:S01]  /*0f40*/  SHF.L.U32 R16, R16, 0x17, RZ ;  /* 0x0000001710107819 */ /* 0x000fe200000006ff */
[----:B------:R-:W-:-:S04]  /*0f50*/  FFMA R3, R0, R17, R3 ;  /* 0x0000001100037223 */ /* 0x000fc80000000003 */
[----:B------:R-:W-:Y:S01]  /*0f60*/  FADD R2, -R6, R3 ;  /* 0x0000000306027221 */ /* 0x000fe20000000100 */
[----:B------:R-:W-:-:S03]  /*0f70*/  FFMA R3, R18, 1.4426950216293334961, -R15 ;  /* 0x3fb8aa3b12037823 */ /* 0x000fc6000000080f */
[----:B------:R-:W0:Y:S01]  /*0f80*/  F2F.F64.F32 R14, |R2| ;  /* 0x40000002000e7310 */ /* 0x000e220000201800 */
[----:B------:R-:W-:-:S07]  /*0f90*/  FFMA R3, R18, 1.925963033500011079e-08, R3 ;  /* 0x32a5706012037823 */ /* 0x000fce0000000003 */
[----:B------:R-:W1:Y:S01]  /*0fa0*/  MUFU.EX2 R3, R3 ;  /* 0x0000000300037308 */ /* 0x000e620000000800 */
[----:B0-----:R-:W-:Y:S01]  /*0fb0*/  DSETP.GEU.AND P0, PT, R14, UR6, PT ;  /* 0x000000060e007e2a */ /* 0x001fe2000bf0e000 */
[----:B-1----:R-:W-:-:S13]  /*0fc0*/  FMUL R16, R16, R3 ;  /* 0x0000000310107220 */ /* 0x002fda0000400000 */
[----:B------:R-:W-:Y:S05]  /*0fd0*/  @!P0 BRA `(.L_x_8) ;  /* 0x0000000000508947 */ /* 0x000fea0003800000 */
[----:B------:R-:W-:Y:S01]  /*0fe0*/  FMUL R3, R16, 0.3989422917366027832 ;  /* 0x3ecc422a10037820 */ /* 0x000fe20000400000 */
[----:B------:R-:W-:Y:S03]  /*0ff0*/  BSSY.RECONVERGENT B1, `(.L_x_9) ;  /* 0x000000e000017945 */ /* 0x000fe60003800200 */
[----:B------:R-:W-:-:S04]  /*1000*/  FMUL R17, R10, R3 ;  /* 0x000000030a117220 */ /* 0x000fc80000400000 */
[----:B------:R-:W0:Y:S08]  /*1010*/  MUFU.RCP R3, R17 ;  /* 0x0000001100037308 */ /* 0x000e300000001000 */
        /* <DEDUP_REMOVED lines=11> */
.L_x_10:
[----:B------:R-:W-:Y:S05]  /*10d0*/  BSYNC.RECONVERGENT B1 ;  /* 0x0000000000017941 */ /* 0x000fea0003800200 */
.L_x_9:
[----:B------:R-:W-:Y:S01]  /*10e0*/  IADD3 R13, PT, PT, R13, 0x1, RZ ;  /* 0x000000010d0d7810 */ /* 0x000fe20007ffe0ff */
[----:B------:R-:W-:-:S03]  /*10f0*/  FADD R12, R12, -R3 ;  /* 0x800000030c0c7221 */ /* 0x000fc60000000000 */
[----:B------:R-:W-:-:S13]  /*1100*/  ISETP.NE.AND P0, PT, R13, 0x14, PT ;  /* 0x000000140d00780c */ /* 0x000fda0003f05270 */
[----:B------:R-:W-:Y:S05]  /*1110*/  @P0 BRA `(.L_x_11) ;  /* 0xfffffff4002c0947 */ /* 0x000fea000383ffff */
.L_x_8:
[----:B------:R-:W-:Y:S05]  /*1120*/  BSYNC.RECONVERGENT B0 ;  /* 0x0000000000007941 */ /* 0x000fea0003800200 */
.L_x_5:
[----:B------:R-:W0:Y:S02]  /*1130*/  LDC.64 R2, c[0x0][0x3a8] ;  /* 0x0000ea00ff027b82 */ /* 0x000e240000000a00 */
[----:B0-----:R-:W-:-:S05]  /*1140*/  IMAD.WIDE R4, R4, 0x4, R2 ;  /* 0x0000000404047825 */ /* 0x001fca00078e0202 */
[----:B------:R-:W-:Y:S01]  /*1150*/  STG.E desc[UR4][R4.64], R12 ;  /* 0x0000000c04007986 */ /* 0x000fe2000c101904 */
[----:B------:R-:W-:Y:S05]  /*1160*/  EXIT ;  /* 0x000000000000794d */ /* 0x000fea0003800000 */
        .weak           $__internal_0_$__cuda_sm20_sqrt_rn_f32_slowpath
        .type           $__internal_0_$__cuda_sm20_sqrt_rn_f32_slowpath,@function
        .size           $__internal_0_$__cuda_sm20_sqrt_rn_f32_slowpath,($__internal_1_$__cuda_sm3x_div_rn_noftz_f32_slowpath - $__internal_0_$__cuda_sm20_sqrt_rn_f32_slowpath)
$__internal_0_$__cuda_sm20_sqrt_rn_f32_slowpath:
[----:B------:R-:W-:-:S13]  /*1170*/  LOP3.LUT P0, RZ, R8, 0x7fffffff, RZ, 0xc0, !PT ;  /* 0x7fffffff08ff7812 */ /* 0x000fda000780c0ff */
[----:B------:R-:W-:Y:S01]  /*1180*/  @!P0 MOV R9, R8 ;  /* 0x0000000800098202 */ /* 0x000fe20000000f00 */
[----:B------:R-:W-:Y:S06]  /*1190*/  @!P0 BRA `(.L_x_12) ;  /* 0x0000000000448947 */ /* 0x000fec0003800000 */
[----:B------:R-:W-:Y:S02]  /*11a0*/  FSETP.GEU.FTZ.AND P0, PT, R8, RZ, PT ;  /* 0x000000ff0800720b */ /* 0x000fe40003f1e000 */
[----:B------:R-:W-:-:S11]  /*11b0*/  MOV R2, R8 ;  /* 0x0000000800027202 */ /* 0x000fd60000000f00 */
[----:B------:R-:W-:Y:S01]  /*11c0*/  @!P0 MOV R9, 0x7fffffff ;  /* 0x7fffffff00098802 */ /* 0x000fe20000000f00 */
[----:B------:R-:W-:Y:S06]  /*11d0*/  @!P0 BRA `(.L_x_12) ;  /* 0x0000000000348947 */ /* 0x000fec0003800000 */
[----:B------:R-:W-:-:S13]  /*11e0*/  FSETP.GTU.FTZ.AND P0, PT, |R2|, +INF , PT ;  /* 0x7f8000000200780b */ /* 0x000fda0003f1c200 */
[----:B------:R-:W-:Y:S01]  /*11f0*/  @P0 FADD.FTZ R9, R2, 1 ;  /* 0x3f80000002090421 */ /* 0x000fe20000010000 */
[----:B------:R-:W-:Y:S06]  /*1200*/  @P0 BRA `(.L_x_12) ;  /* 0x0000000000280947 */ /* 0x000fec0003800000 */
[----:B------:R-:W-:-:S13]  /*1210*/  FSETP.NEU.FTZ.AND P0, PT, |R2|, +INF , PT ;  /* 0x7f8000000200780b */ /* 0x000fda0003f1d200 */
[----:B------:R-:W-:-:S04]  /*1220*/  @P0 FFMA R10, R2, 1.84467440737095516160e+19, RZ ;  /* 0x5f800000020a0823 */ /* 0x000fc800000000ff */
[----:B------:R-:W0:Y:S02]  /*1230*/  @P0 MUFU.RSQ R9, R10 ;  /* 0x0000000a00090308 */ /* 0x000e240000001400 */
[----:B0-----:R-:W-:Y:S01]  /*1240*/  @P0 FMUL.FTZ R11, R10, R9 ;  /* 0x000000090a0b0220 */ /* 0x001fe20000410000 */
[----:B------:R-:W-:Y:S01]  /*1250*/  @P0 FMUL.FTZ R13, R9, 0.5 ;  /* 0x3f000000090d0820 */ /* 0x000fe20000410000 */
[----:B------:R-:W-:Y:S02]  /*1260*/  @!P0 MOV R9, R2 ;  /* 0x0000000200098202 */ /* 0x000fe40000000f00 */
[----:B------:R-:W-:-:S04]  /*1270*/  @P0 FADD.FTZ R12, -R11, -RZ ;  /* 0x800000ff0b0c0221 */ /* 0x000fc80000010100 */
[----:B------:R-:W-:-:S04]  /*1280*/  @P0 FFMA R12, R11, R12, R10 ;  /* 0x0000000c0b0c0223 */ /* 0x000fc8000000000a */
[----:B------:R-:W-:-:S04]  /*1290*/  @P0 FFMA R12, R12, R13, R11 ;  /* 0x0000000d0c0c0223 */ /* 0x000fc8000000000b */
[----:B------:R-:W-:-:S07]  /*12a0*/  @P0 FMUL.FTZ R9, R12, 2.3283064365386962891e-10 ;  /* 0x2f8000000c090820 */ /* 0x000fce0000410000 */
.L_x_12:
[----:B------:R-:W-:Y:S01]  /*12b0*/  HFMA2 R11, -RZ, RZ, 0, 0 ;  /* 0x00000000ff0b7431 */ /* 0x000fe200000001ff */
[----:B------:R-:W-:-:S04]  /*12c0*/  MOV R10, R14 ;  /* 0x0000000e000a7202 */ /* 0x000fc80000000f00 */
[----:B------:R-:W-:Y:S05]  /*12d0*/  RET.REL.NODEC R10 `(vol_surface_kernel) ;  /* 0xffffffec0a487950 */ /* 0x000fea0003c3ffff */
        .weak           $__internal_1_$__cuda_sm3x_div_rn_noftz_f32_slowpath
        .type           $__internal_1_$__cuda_sm3x_div_rn_noftz_f32_slowpath,@function
        .size           $__internal_1_$__cuda_sm3x_div_rn_noftz_f32_slowpath,(.L_x_26 - $__internal_1_$__cuda_sm3x_div_rn_noftz_f32_slowpath)
$__internal_1_$__cuda_sm3x_div_rn_noftz_f32_slowpath:
[----:B------:R-:W-:Y:S01]  /*12e0*/  SHF.R.U32.HI R15, RZ, 0x17, R3 ;  /* 0x00000017ff0f7819 */ /* 0x000fe20000011603 */
[----:B------:R-:W-:Y:S01]  /*12f0*/  BSSY.RECONVERGENT B2, `(.L_x_13) ;  /* 0x0000063000027945 */ /* 0x000fe20003800200 */
[----:B------:R-:W-:Y:S02]  /*1300*/  SHF.R.U32.HI R16, RZ, 0x17, R2 ;  /* 0x00000017ff107819 */ /* 0x000fe40000011602 */
[----:B------:R-:W-:Y:S02]  /*1310*/  LOP3.LUT R15, R15, 0xff, RZ, 0xc0, !PT ;  /* 0x000000ff0f0f7812 */ /* 0x000fe400078ec0ff */
[----:B------:R-:W-:Y:S02]  /*1320*/  LOP3.LUT R20, R16, 0xff, RZ, 0xc0, !PT ;  /* 0x000000ff10147812 */ /* 0x000fe400078ec0ff */
[----:B------:R-:W-:Y:S02]  /*1330*/  IADD3 R19, PT, PT, R15, -0x1, RZ ;  /* 0xffffffff0f137810 */ /* 0x000fe40007ffe0ff */
[----:B------:R-:W-:-:S02]  /*1340*/  IADD3 R18, PT, PT, R20, -0x1, RZ ;  /* 0xffffffff14127810 */ /* 0x000fc40007ffe0ff */
[----:B------:R-:W-:Y:S02]  /*1350*/  ISETP.GT.U32.AND P0, PT, R19, 0xfd, PT ;  /* 0x000000fd1300780c */ /* 0x000fe40003f04070 */
[----:B------:R-:W-:Y:S02]  /*1360*/  MOV R17, R3 ;  /* 0x0000000300117202 */ /* 0x000fe40000000f00 */
[----:B------:R-:W-:-:S13]  /*1370*/  ISETP.GT.U32.OR P0, PT, R18, 0xfd, P0 ;  /* 0x000000fd1200780c */ /* 0x000fda0000704470 */
[----:B------:R-:W-:Y:S01]  /*1380*/  @!P0 MOV R16, RZ ;  /* 0x000000ff00108202 */ /* 0x000fe20000000f00 */
[----:B------:R-:W-:Y:S06]  /*1390*/  @!P0 BRA `(.L_x_14) ;  /* 0x00000000005c8947 */ /* 0x000fec0003800000 */
[----:B------:R-:W-:Y:S02]  /*13a0*/  FSETP.GTU.FTZ.AND P0, PT, |R2|, +INF , PT ;  /* 0x7f8000000200780b */ /* 0x000fe40003f1c200 */
[----:B------:R-:W-:-:S04]  /*13b0*/  FSETP.GTU.FTZ.AND P1, PT, |R3|, +INF , PT ;  /* 0x7f8000000300780b */ /* 0x000fc80003f3c200 */
[----:B------:R-:W-:-:S13]  /*13c0*/  PLOP3.LUT P0, PT, P0, P1, PT, 0xf8, 0x8f ;  /* 0x00000000008f781c */ /* 0x000fda0000703f70 */
[----:B------:R-:W-:Y:S05]  /*13d0*/  @P0 BRA `(.L_x_15) ;  /* 0x00000004004c0947 */ /* 0x000fea0003800000 */
[----:B------:R-:W-:-:S13]  /*13e0*/  LOP3.LUT P0, RZ, R17, 0x7fffffff, R2, 0xc8, !PT ;  /* 0x7fffffff11ff7812 */ /* 0x000fda000780c802 */
[----:B------:R-:W-:Y:S05]  /*13f0*/  @!P0 BRA `(.L_x_16) ;  /* 0x00000004003c8947 */ /* 0x000fea0003800000 */
[C---:B------:R-:W-:Y:S02]  /*1400*/  FSETP.NEU.FTZ.AND P0, PT, |R2|.reuse, +INF , PT ;  /* 0x7f8000000200780b */ /* 0x040fe40003f1d200 */
[----:B------:R-:W-:Y:S02]  /*1410*/  FSETP.NEU.FTZ.AND P2, PT, |R3|, +INF , PT ;  /* 0x7f8000000300780b */ /* 0x000fe40003f5d200 */
[----:B------:R-:W-:-:S11]  /*1420*/  FSETP.NEU.FTZ.AND P1, PT, |R2|, +INF , PT ;  /* 0x7f8000000200780b */ /* 0x000fd60003f3d200 */
[----:B------:R-:W-:Y:S05]  /*1430*/  @!P2 BRA !P0, `(.L_x_16) ;  /* 0x00000004002ca947 */ /* 0x000fea0004000000 */
[----:B------:R-:W-:-:S04]  /*1440*/  LOP3.LUT P0, RZ, R2, 0x7fffffff, RZ, 0xc0, !PT ;  /* 0x7fffffff02ff7812 */ /* 0x000fc8000780c0ff */
[----:B------:R-:W-:-:S13]  /*1450*/  PLOP3.LUT P0, PT, P2, P0, PT, 0x2f, 0xf2 ;  /* 0x0000000000f2781c */ /* 0x000fda0001700577 */
[----:B------:R-:W-:Y:S05]  /*1460*/  @P0 BRA `(.L_x_17) ;  /* 0x0000000400180947 */ /* 0x000fea0003800000 */
[----:B------:R-:W-:-:S04]  /*1470*/  LOP3.LUT P0, RZ, R17, 0x7fffffff, RZ, 0xc0, !PT ;  /* 0x7fffffff11ff7812 */ /* 0x000fc8000780c0ff */
[----:B------:R-:W-:-:S13]  /*1480*/  PLOP3.LUT P0, PT, P1, P0, PT, 0x2f, 0xf2 ;  /* 0x0000000000f2781c */ /* 0x000fda0000f00577 */
[----:B------:R-:W-:Y:S05]  /*1490*/  @P0 BRA `(.L_x_18) ;  /* 0x0000000400000947 */ /* 0x000fea0003800000 */
[----:B------:R-:W-:Y:S02]  /*14a0*/  ISETP.GE.AND P0, PT, R18, RZ, PT ;  /* 0x000000ff1200720c */ /* 0x000fe40003f06270 */
[----:B------:R-:W-:-:S11]  /*14b0*/  ISETP.GE.AND P1, PT, R19, RZ, PT ;  /* 0x000000ff1300720c */ /* 0x000fd60003f26270 */
[----:B------:R-:W-:Y:S01]  /*14c0*/  @P0 MOV R16, RZ ;  /* 0x000000ff00100202 */ /* 0x000fe20000000f00 */
[----:B------:R-:W-:Y:S01]  /*14d0*/  @!P0 FFMA R2, R2, 1.84467440737095516160e+19, RZ ;  /* 0x5f80000002028823 */ /* 0x000fe200000000ff */
[----:B------:R-:W-:Y:S01]  /*14e0*/  @!P0 MOV R16, 0xffffffc0 ;  /* 0xffffffc000108802 */ /* 0x000fe20000000f00 */
[----:B------:R-:W-:-:S03]  /*14f0*/  @!P1 FFMA R17, R3, 1.84467440737095516160e+19, RZ ;  /* 0x5f80000003119823 */ /* 0x000fc600000000ff */
[----:B------:R-:W-:-:S07]  /*1500*/  @!P1 IADD3 R16, PT, PT, R16, 0x40, RZ ;  /* 0x0000004010109810 */ /* 0x000fce0007ffe0ff */
.L_x_14:
[----:B------:R-:W-:Y:S01]  /*1510*/  LEA R18, R15, 0xc0800000, 0x17 ;  /* 0xc08000000f127811 */ /* 0x000fe200078eb8ff */
[----:B------:R-:W-:Y:S01]  /*1520*/  BSSY.RECONVERGENT B3, `(.L_x_19) ;  /* 0x0000036000037945 */ /* 0x000fe20003800200 */
[----:B------:R-:W-:Y:S02]  /*1530*/  IADD3 R20, PT, PT, R20, -0x7f, RZ ;  /* 0xffffff8114147810 */ /* 0x000fe40007ffe0ff */
[----:B------:R-:W-:-:S03]  /*1540*/  IADD3 R22, PT, PT, -R18, R17, RZ ;  /* 0x0000001112167210 */ /* 0x000fc60007ffe1ff */
[----:B------:R-:W-:Y:S01]  /*1550*/  IMAD R2, R20, -0x800000, R2 ;  /* 0xff80000014027824 */ /* 0x000fe200078e0202 */
[----:B------:R-:W0:Y:S01]  /*1560*/  MUFU.RCP R17, R22 ;  /* 0x0000001600117308 */ /* 0x000e220000001000 */
[----:B------:R-:W-:-:S04]  /*1570*/  FADD.FTZ R19, -R22, -RZ ;  /* 0x800000ff16137221 */ /* 0x000fc80000010100 */
[----:B0-----:R-:W-:-:S04]  /*1580*/  FFMA R18, R17, R19, 1 ;  /* 0x3f80000011127423 */ /* 0x001fc80000000013 */
[----:B------:R-:W-:-:S04]  /*1590*/  FFMA R17, R17, R18, R17 ;  /* 0x0000001211117223 */ /* 0x000fc80000000011 */
[----:B------:R-:W-:-:S04]  /*15a0*/  FFMA R18, R2, R17, RZ ;  /* 0x0000001102127223 */ /* 0x000fc800000000ff */
[----:B------:R-:W-:-:S04]  /*15b0*/  FFMA R23, R19, R18, R2 ;  /* 0x0000001213177223 */ /* 0x000fc80000000002 */
[----:B------:R-:W-:Y:S01]  /*15c0*/  FFMA R18, R17, R23, R18 ;  /* 0x0000001711127223 */ /* 0x000fe20000000012 */
[----:B------:R-:W-:-:S03]  /*15d0*/  IADD3 R23, PT, PT, R20, 0x7f, -R15 ;  /* 0x0000007f14177810 */ /* 0x000fc60007ffe80f */
[----:B------:R-:W-:Y:S01]  /*15e0*/  FFMA R19, R19, R18, R2 ;  /* 0x0000001213137223 */ /* 0x000fe20000000002 */
[----:B------:R-:W-:-:S03]  /*15f0*/  IADD3 R23, PT, PT, R23, R16, RZ ;  /* 0x0000001017177210 */ /* 0x000fc60007ffe0ff */
[----:B------:R-:W-:-:S05]  /*1600*/  FFMA R2, R17, R19, R18 ;  /* 0x0000001311027223 */ /* 0x000fca0000000012 */
[----:B------:R-:W-:-:S04]  /*1610*/  SHF.R.U32.HI R15, RZ, 0x17, R2 ;  /* 0x00000017ff0f7819 */ /* 0x000fc80000011602 */
[----:B------:R-:W-:-:S04]  /*1620*/  LOP3.LUT R15, R15, 0xff, RZ, 0xc0, !PT ;  /* 0x000000ff0f0f7812 */ /* 0x000fc800078ec0ff */
[----:B------:R-:W-:-:S04]  /*1630*/  IADD3 R20, PT, PT, R15, R23, RZ ;  /* 0x000000170f147210 */ /* 0x000fc80007ffe0ff */
[----:B------:R-:W-:-:S04]  /*1640*/  IADD3 R15, PT, PT, R20, -0x1, RZ ;  /* 0xffffffff140f7810 */ /* 0x000fc80007ffe0ff */
[----:B------:R-:W-:-:S13]  /*1650*/  ISETP.GE.U32.AND P0, PT, R15, 0xfe, PT ;  /* 0x000000fe0f00780c */ /* 0x000fda0003f06070 */
[----:B------:R-:W-:Y:S05]  /*1660*/  @!P0 BRA `(.L_x_20) ;  /* 0x0000000000808947 */ /* 0x000fea0003800000 */
[----:B------:R-:W-:-:S13]  /*1670*/  ISETP.GT.AND P0, PT, R20, 0xfe, PT ;  /* 0x000000fe1400780c */ /* 0x000fda0003f04270 */
[----:B------:R-:W-:Y:S05]  /*1680*/  @P0 BRA `(.L_x_21) ;  /* 0x00000000006c0947 */ /* 0x000fea0003800000 */
[----:B------:R-:W-:-:S13]  /*1690*/  ISETP.GE.AND P0, PT, R20, 0x1, PT ;  /* 0x000000011400780c */ /* 0x000fda0003f06270 */
[----:B------:R-:W-:Y:S05]  /*16a0*/  @P0 BRA `(.L_x_22) ;  /* 0x0000000000740947 */ /* 0x000fea0003800000 */
[----:B------:R-:W-:Y:S02]  /*16b0*/  ISETP.GE.AND P0, PT, R20, -0x18, PT ;  /* 0xffffffe81400780c */ /* 0x000fe40003f06270 */
[----:B------:R-:W-:-:S11]  /*16c0*/  LOP3.LUT R2, R2, 0x80000000, RZ, 0xc0, !PT ;  /* 0x8000000002027812 */ /* 0x000fd600078ec0ff */
[----:B------:R-:W-:Y:S05]  /*16d0*/  @!P0 BRA `(.L_x_22) ;  /* 0x0000000000688947 */ /* 0x000fea0003800000 */
[-CC-:B------:R-:W-:Y:S01]  /*16e0*/  FFMA.RZ R15, R17, R19.reuse, R18.reuse ;  /* 0x00000013110f7223 */ /* 0x180fe2000000c012 */
[C---:B------:R-:W-:Y:S02]  /*16f0*/  ISETP.NE.AND P2, PT, R20.reuse, RZ, PT ;  /* 0x000000ff1400720c */ /* 0x040fe40003f45270 */
[C---:B------:R-:W-:Y:S02]  /*1700*/  ISETP.NE.AND P1, PT, R20.reuse, RZ, PT ;  /* 0x000000ff1400720c */ /* 0x040fe40003f25270 */
[----:B------:R-:W-:Y:S01]  /*1710*/  LOP3.LUT R16, R15, 0x7fffff, RZ, 0xc0, !PT ;  /* 0x007fffff0f107812 */ /* 0x000fe200078ec0ff */
[CCC-:B------:R-:W-:Y:S01]  /*1720*/  FFMA.RP R15, R17.reuse, R19.reuse, R18.reuse ;  /* 0x00000013110f7223 */ /* 0x1c0fe20000008012 */
[----:B------:R-:W-:Y:S01]  /*1730*/  FFMA.RM R18, R17, R19, R18 ;  /* 0x0000001311127223 */ /* 0x000fe20000004012 */
[----:B------:R-:W-:Y:S02]  /*1740*/  IADD3 R17, PT, PT, R20, 0x20, RZ ;  /* 0x0000002014117810 */ /* 0x000fe40007ffe0ff */
[----:B------:R-:W-:-:S02]  /*1750*/  LOP3.LUT R16, R16, 0x800000, RZ, 0xfc, !PT ;  /* 0x0080000010107812 */ /* 0x000fc400078efcff */
[----:B------:R-:W-:Y:S02]  /*1760*/  IADD3 R19, PT, PT, -R20, RZ, RZ ;  /* 0x000000ff14137210 */ /* 0x000fe40007ffe1ff */
[----:B------:R-:W-:Y:S02]  /*1770*/  SHF.L.U32 R17, R16, R17, RZ ;  /* 0x0000001110117219 */ /* 0x000fe400000006ff */
[----:B------:R-:W-:Y:S02]  /*1780*/  FSETP.NEU.FTZ.AND P0, PT, R15, R18, PT ;  /* 0x000000120f00720b */ /* 0x000fe40003f1d000 */
[----:B------:R-:W-:Y:S02]  /*1790*/  SEL R15, R19, RZ, P2 ;  /* 0x000000ff130f7207 */ /* 0x000fe40001000000 */
[----:B------:R-:W-:Y:S02]  /*17a0*/  ISETP.NE.AND P1, PT, R17, RZ, P1 ;  /* 0x000000ff1100720c */ /* 0x000fe40000f25270 */
[----:B------:R-:W-:-:S02]  /*17b0*/  SHF.R.U32.HI R15, RZ, R15, R16 ;  /* 0x0000000fff0f7219 */ /* 0x000fc40000011610 */
[----:B------:R-:W-:Y:S02]  /*17c0*/  PLOP3.LUT P0, PT, P0, P1, PT, 0xf8, 0x8f ;  /* 0x00000000008f781c */ /* 0x000fe40000703f70 */
[----:B------:R-:W-:Y:S02]  /*17d0*/  SHF.R.U32.HI R17, RZ, 0x1, R15 ;  /* 0x00000001ff117819 */ /* 0x000fe4000001160f */
[----:B------:R-:W-:-:S04]  /*17e0*/  SEL R16, RZ, 0x1, !P0 ;  /* 0x00000001ff107807 */ /* 0x000fc80004000000 */
[----:B------:R-:W-:-:S04]  /*17f0*/  LOP3.LUT R16, R16, 0x1, R17, 0xf8, !PT ;  /* 0x0000000110107812 */ /* 0x000fc800078ef811 */
[----:B------:R-:W-:-:S04]  /*1800*/  LOP3.LUT R16, R16, R15, RZ, 0xc0, !PT ;  /* 0x0000000f10107212 */ /* 0x000fc800078ec0ff */
[----:B------:R-:W-:-:S04]  /*1810*/  IADD3 R17, PT, PT, R17, R16, RZ ;  /* 0x0000001011117210 */ /* 0x000fc80007ffe0ff */
[----:B------:R-:W-:Y:S01]  /*1820*/  LOP3.LUT R2, R17, R2, RZ, 0xfc, !PT ;  /* 0x0000000211027212 */ /* 0x000fe200078efcff */
[----:B------:R-:W-:Y:S06]  /*1830*/  BRA `(.L_x_22) ;  /* 0x0000000000107947 */ /* 0x000fec0003800000 */
.L_x_21:
[----:B------:R-:W-:-:S04]  /*1840*/  LOP3.LUT R2, R2, 0x80000000, RZ, 0xc0, !PT ;  /* 0x8000000002027812 */ /* 0x000fc800078ec0ff */
[----:B------:R-:W-:Y:S01]  /*1850*/  LOP3.LUT R2, R2, 0x7f800000, RZ, 0xfc, !PT ;  /* 0x7f80000002027812 */ /* 0x000fe200078efcff */
[----:B------:R-:W-:Y:S06]  /*1860*/  BRA `(.L_x_22) ;  /* 0x0000000000047947 */ /* 0x000fec0003800000 */
.L_x_20:
[----:B------:R-:W-:-:S07]  /*1870*/  LEA R2, R23, R2, 0x17 ;  /* 0x0000000217027211 */ /* 0x000fce00078eb8ff */
.L_x_22:
[----:B------:R-:W-:Y:S05]  /*1880*/  BSYNC.RECONVERGENT B3 ;  /* 0x0000000000037941 */ /* 0x000fea0003800200 */
.L_x_19:
[----:B------:R-:W-:Y:S05]  /*1890*/  BRA `(.L_x_23) ;  /* 0x0000000000207947 */ /* 0x000fea0003800000 */
.L_x_18:
[----:B------:R-:W-:-:S04]  /*18a0*/  LOP3.LUT R2, R17, 0x80000000, R2, 0x48, !PT ;  /* 0x8000000011027812 */ /* 0x000fc800078e4802 */
[----:B------:R-:W-:Y:S01]  /*18b0*/  LOP3.LUT R2, R2, 0x7f800000, RZ, 0xfc, !PT ;  /* 0x7f80000002027812 */ /* 0x000fe200078efcff */
[----:B------:R-:W-:Y:S06]  /*18c0*/  BRA `(.L_x_23) ;  /* 0x0000000000147947 */ /* 0x000fec0003800000 */
.L_x_17:
[----:B------:R-:W-:Y:S01]  /*18d0*/  LOP3.LUT R2, R17, 0x80000000, R2, 0x48, !PT ;  /* 0x8000000011027812 */ /* 0x000fe200078e4802 */
[----:B------:R-:W-:Y:S06]  /*18e0*/  BRA `(.L_x_23) ;  /* 0x00000000000c7947 */ /* 0x000fec0003800000 */
.L_x_16:
[----:B------:R-:W0:Y:S01]  /*18f0*/  MUFU.RSQ R2, -QNAN ;  /* 0xffc0000000027908 */ /* 0x000e220000001400 */
[----:B------:R-:W-:Y:S05]  /*1900*/  BRA `(.L_x_23) ;  /* 0x0000000000047947 */ /* 0x000fea0003800000 */
.L_x_15:
[----:B------:R-:W-:-:S07]  /*1910*/  FADD.FTZ R2, R2, R3 ;  /* 0x0000000302027221 */ /* 0x000fce0000010000 */
.L_x_23:
[----:B------:R-:W-:Y:S05]  /*1920*/  BSYNC.RECONVERGENT B2 ;  /* 0x0000000000027941 */ /* 0x000fea0003800200 */
.L_x_13:
[----:B------:R-:W-:-:S04]  /*1930*/  HFMA2 R15, -RZ, RZ, 0, 0 ;  /* 0x00000000ff0f7431 */ /* 0x000fc800000001ff */
[----:B0-----:R-:W-:Y:S05]  /*1940*/  RET.REL.NODEC R14 `(vol_surface_kernel) ;  /* 0xffffffe40eac7950 */ /* 0x001fea0003c3ffff */
.L_x_24:
[----:B------:R-:W-:-:S00]  /*1950*/  BRA `(.L_x_24) ;  /* 0xfffffffc00fc7947 */ /* 0x000fc0000383ffff */
[----:B------:R-:W-:-:S00]  /*1960*/  NOP ;  /* 0x0000000000007918 */ /* 0x000fc00000000000 */
        /* <DEDUP_REMOVED lines=9> */
.L_x_26:


//--------------------- .nv.shared.reserved.0     --------------------------
	.section	.nv.shared.reserved.0,"aw",@nobits
	.weak		__nv_reservedSMEM_offset_0_alias
	.size		__nv_reservedSMEM_offset_0_alias, 0, 64
	.other		__nv_reservedSMEM_offset_0_alias,@"STO_CUDA_RESERVED_SHARED STV_DEFAULT"
__nv_reservedSMEM_offset_0_alias:
	.zero		0
	.zero		64


//--------------------- .nv.constant0.vol_surface_kernel --------------------------
	.section	.nv.constant0.vol_surface_kernel,"a",@progbits
	.sectionflags	@""
	.align	4
.nv.constant0.vol_surface_kernel:
	.zero		948


//--------------------- SYMBOLS --------------------------

	.type		.nv.reservedSmem.offset0,@object
	.size		.nv.reservedSmem.offset0,0x4
